	.target	sm_90a

	.elftype	@"ET_EXEC"


//--------------------- .note.nv.tkinfo           --------------------------
	.section	.note.nv.tkinfo,"",@"SHT_NOTE"
	.sectionflags	@"SHF_NOTE_NV_TKINFO"
	.tkinfo
        /*0018*/ 	.word	0x00000002
        /*0030*/ 	.string	""
        /*0030*/ 	.string	"ptxas"
        /*0030*/ 	.string	"Cuda compilation tools, release 13.0, V13.0.88"
        /*0030*/ 	.string	"Build cuda_13.0.r13.0/compiler.36424714_0"
        /*0030*/ 	.string	"-arch sm_90a -m 64 "



//--------------------- .note.nv.cuinfo           --------------------------
	.section	.note.nv.cuinfo,"",@"SHT_NOTE"
	.sectionflags	@"SHF_NOTE_NV_CUINFO"
        /*0018*/ 	.short	0x0002
        /*001a*/ 	.short	0x005a
        /*001c*/ 	.short	0x0082
	.zero		2


//--------------------- .nv.info                  --------------------------
	.section	.nv.info,"",@"SHT_CUDA_INFO"
	.align	4


	//----- nvinfo : EIATTR_REGCOUNT
	.align		4
        /*0000*/ 	.byte	0x04, 0x2f
        /*0002*/ 	.short	(.L_15 - .L_14)
	.align		4
.L_14:
        /*0004*/ 	.word	index@(_ZN7cutlass13device_kernelINS_4gemm6kernel13GemmUniversalIN4cute5tupleIJiiiiEEENS1_10collective13CollectiveMmaINS1_34MainloopSm90TmaGmmaWarpSpecializedILi2ENS5_IJNS4_1CILi1EEESB_SB_EEENS1_32KernelTmaWarpSpecializedPingpongEEENS5_IJNSA_ILi64EEENSA_ILi128EEESF_EEENS_10bfloat16_tENS5_IJlSB_lEEESI_SJ_NS4_8TiledMMAINS4_8MMA_AtomIJNS4_4SM904GMMA28MMA_64x128x16_F32BF16BF16_SSILNSN_5MajorE0ELSP_0ELNSN_7ScaleInE1ELSQ_1EEEEEENS4_6LayoutISC_NS5_IJNSA_ILi0EEESU_SU_EEEEENS5_IJNS4_10UnderscoreESX_SX_EEEEENS4_13SM90_TMA_LOADENS4_14ComposedLayoutINS4_7SwizzleILi3ELi4ELi3EEENS4_18smem_ptr_flag_bitsILi16EEENST_INS5_IJNSA_ILi8EEESF_EEENS5_IJSF_SB_EEEEEEEvNS4_8identityES10_S1A_vS1B_EENS_8epilogue10collective6detail29Sm90TmaWarpSpecializedAdapterINS1E_15DefaultEpilogueISI_SJ_SJ_NS1D_6thread17LinearCombinationISI_Li1EffLNS1I_9ScaleType4KindE0ELNS_15FloatRoundStyleE2ESI_EENS1_15EpilogueDefaultEEEEEvvEEEEvNT_6ParamsE)
        /*0008*/ 	.word	0x000000a8


	//----- nvinfo : EIATTR_FRAME_SIZE
	.align		4
.L_15:
        /*000c*/ 	.byte	0x04, 0x11
        /*000e*/ 	.short	(.L_17 - .L_16)
	.align		4
.L_16:
        /*0010*/ 	.word	index@(_ZN7cutlass13device_kernelINS_4gemm6kernel13GemmUniversalIN4cute5tupleIJiiiiEEENS1_10collective13CollectiveMmaINS1_34MainloopSm90TmaGmmaWarpSpecializedILi2ENS5_IJNS4_1CILi1EEESB_SB_EEENS1_32KernelTmaWarpSpecializedPingpongEEENS5_IJNSA_ILi64EEENSA_ILi128EEESF_EEENS_10bfloat16_tENS5_IJlSB_lEEESI_SJ_NS4_8TiledMMAINS4_8MMA_AtomIJNS4_4SM904GMMA28MMA_64x128x16_F32BF16BF16_SSILNSN_5MajorE0ELSP_0ELNSN_7ScaleInE1ELSQ_1EEEEEENS4_6LayoutISC_NS5_IJNSA_ILi0EEESU_SU_EEEEENS5_IJNS4_10UnderscoreESX_SX_EEEEENS4_13SM90_TMA_LOADENS4_14ComposedLayoutINS4_7SwizzleILi3ELi4ELi3EEENS4_18smem_ptr_flag_bitsILi16EEENST_INS5_IJNSA_ILi8EEESF_EEENS5_IJSF_SB_EEEEEEEvNS4_8identityES10_S1A_vS1B_EENS_8epilogue10collective6detail29Sm90TmaWarpSpecializedAdapterINS1E_15DefaultEpilogueISI_SJ_SJ_NS1D_6thread17LinearCombinationISI_Li1EffLNS1I_9ScaleType4KindE0ELNS_15FloatRoundStyleE2ESI_EENS1_15EpilogueDefaultEEEEEvvEEEEvNT_6ParamsE)
        /*0014*/ 	.word	0x00000000


	//----- nvinfo : EIATTR_MIN_STACK_SIZE
	.align		4
.L_17:
        /*0018*/ 	.byte	0x04, 0x12
        /*001a*/ 	.short	(.L_19 - .L_18)
	.align		4
.L_18:
        /*001c*/ 	.word	index@(_ZN7cutlass13device_kernelINS_4gemm6kernel13GemmUniversalIN4cute5tupleIJiiiiEEENS1_10collective13CollectiveMmaINS1_34MainloopSm90TmaGmmaWarpSpecializedILi2ENS5_IJNS4_1CILi1EEESB_SB_EEENS1_32KernelTmaWarpSpecializedPingpongEEENS5_IJNSA_ILi64EEENSA_ILi128EEESF_EEENS_10bfloat16_tENS5_IJlSB_lEEESI_SJ_NS4_8TiledMMAINS4_8MMA_AtomIJNS4_4SM904GMMA28MMA_64x128x16_F32BF16BF16_SSILNSN_5MajorE0ELSP_0ELNSN_7ScaleInE1ELSQ_1EEEEEENS4_6LayoutISC_NS5_IJNSA_ILi0EEESU_SU_EEEEENS5_IJNS4_10UnderscoreESX_SX_EEEEENS4_13SM90_TMA_LOADENS4_14ComposedLayoutINS4_7SwizzleILi3ELi4ELi3EEENS4_18smem_ptr_flag_bitsILi16EEENST_INS5_IJNSA_ILi8EEESF_EEENS5_IJSF_SB_EEEEEEEvNS4_8identityES10_S1A_vS1B_EENS_8epilogue10collective6detail29Sm90TmaWarpSpecializedAdapterINS1E_15DefaultEpilogueISI_SJ_SJ_NS1D_6thread17LinearCombinationISI_Li1EffLNS1I_9ScaleType4KindE0ELNS_15FloatRoundStyleE2ESI_EENS1_15EpilogueDefaultEEEEEvvEEEEvNT_6ParamsE)
        /*0020*/ 	.word	0x00000000
.L_19:


//--------------------- .nv.compat                --------------------------
	.section	.nv.compat,"",@"SHT_CUDA_COMPAT_INFO"
	.align	4
        /*0000*/ 	.byte	0x02, 0x09, 0x01, 0x00, 0x02, 0x02, 0x04, 0x00, 0x02, 0x05, 0x05, 0x00, 0x03, 0x07, 0x01, 0x01
        /*0010*/ 	.byte	0x02, 0x03, 0x01, 0x00, 0x02, 0x06, 0x01, 0x00, 0x04, 0x0b, 0x08, 0x00, 0x00, 0x00, 0x00, 0x00
        /*0020*/ 	.byte	0x00, 0x00, 0x00, 0x00


//--------------------- .nv.info._ZN7cutlass13device_kernelINS_4gemm6kernel13GemmUniversalIN4cute5tupleIJiiiiEEENS1_10collective13CollectiveMmaINS1_34MainloopSm90TmaGmmaWarpSpecializedILi2ENS5_IJNS4_1CILi1EEESB_SB_EEENS1_32KernelTmaWarpSpecializedPingpongEEENS5_IJNSA_ILi64EEENSA_ILi128EEESF_EEENS_10bfloat16_tENS5_IJlSB_lEEESI_SJ_NS4_8TiledMMAINS4_8MMA_AtomIJNS4_4SM904GMMA28MMA_64x128x16_F32BF16BF16_SSILNSN_5MajorE0ELSP_0ELNSN_7ScaleInE1ELSQ_1EEEEEENS4_6LayoutISC_NS5_IJNSA_ILi0EEESU_SU_EEEEENS5_IJNS4_10UnderscoreESX_SX_EEEEENS4_13SM90_TMA_LOADENS4_14ComposedLayoutINS4_7SwizzleILi3ELi4ELi3EEENS4_18smem_ptr_flag_bitsILi16EEENST_INS5_IJNSA_ILi8EEESF_EEENS5_IJSF_SB_EEEEEEEvNS4_8identityES10_S1A_vS1B_EENS_8epilogue10collective6detail29Sm90TmaWarpSpecializedAdapterINS1E_15DefaultEpilogueISI_SJ_SJ_NS1D_6thread17LinearCombinationISI_Li1EffLNS1I_9ScaleType4KindE0ELNS_15FloatRoundStyleE2ESI_EENS1_15EpilogueDefaultEEEEEvvEEEEvNT_6ParamsE --------------------------
	.section	.nv.info._ZN7cutlass13device_kernelINS_4gemm6kernel13GemmUniversalIN4cute5tupleIJiiiiEEENS1_10collective13CollectiveMmaINS1_34MainloopSm90TmaGmmaWarpSpecializedILi2ENS5_IJNS4_1CILi1EEESB_SB_EEENS1_32KernelTmaWarpSpecializedPingpongEEENS5_IJNSA_ILi64EEENSA_ILi128EEESF_EEENS_10bfloat16_tENS5_IJlSB_lEEESI_SJ_NS4_8TiledMMAINS4_8MMA_AtomIJNS4_4SM904GMMA28MMA_64x128x16_F32BF16BF16_SSILNSN_5MajorE0ELSP_0ELNSN_7ScaleInE1ELSQ_1EEEEEENS4_6LayoutISC_NS5_IJNSA_ILi0EEESU_SU_EEEEENS5_IJNS4_10UnderscoreESX_SX_EEEEENS4_13SM90_TMA_LOADENS4_14ComposedLayoutINS4_7SwizzleILi3ELi4ELi3EEENS4_18smem_ptr_flag_bitsILi16EEENST_INS5_IJNSA_ILi8EEESF_EEENS5_IJSF_SB_EEEEEEEvNS4_8identityES10_S1A_vS1B_EENS_8epilogue10collective6detail29Sm90TmaWarpSpecializedAdapterINS1E_15DefaultEpilogueISI_SJ_SJ_NS1D_6thread17LinearCombinationISI_Li1EffLNS1I_9ScaleType4KindE0ELNS_15FloatRoundStyleE2ESI_EENS1_15EpilogueDefaultEEEEEvvEEEEvNT_6ParamsE,"",@"SHT_CUDA_INFO"
	.sectionflags	@""
	.align	4


	//----- nvinfo : EIATTR_CUDA_API_VERSION
	.align		4
        /*0000*/ 	.byte	0x04, 0x37
        /*0002*/ 	.short	(.L_21 - .L_20)
.L_20:
        /*0004*/ 	.word	0x00000082


	//----- nvinfo : EIATTR_KPARAM_INFO
	.align		4
.L_21:
        /*0008*/ 	.byte	0x04, 0x17
        /*000a*/ 	.short	(.L_23 - .L_22)
.L_22:
        /*000c*/ 	.word	0x00000000
        /*0010*/ 	.short	0x0000
        /*0012*/ 	.short	0x0070
        /*0014*/ 	.byte	0x00, 0xf0, 0x01, 0x10


	//----- nvinfo : EIATTR_SPARSE_MMA_MASK
	.align		4
.L_23:
        /*0018*/ 	.byte	0x03, 0x50
        /*001a*/ 	.short	0x0000


	//----- nvinfo : EIATTR_MAXREG_COUNT
	.align		4
        /*001c*/ 	.byte	0x03, 0x1b
        /*001e*/ 	.short	0x00a8


	//----- nvinfo : EIATTR_NUM_BARRIERS
	.align		4
        /*0020*/ 	.byte	0x02, 0x4c
        /*0022*/ 	.byte	0x01
	.zero		1


	//----- nvinfo : EIATTR_EXTERNS
	.align		4
        /*0024*/ 	.byte	0x04, 0x0f
        /*0026*/ 	.short	(.L_25 - .L_24)


	//   ....[0]....
	.align		4
.L_24:
        /*0028*/ 	.word	index@(__assertfail)


	//----- nvinfo : EIATTR_MERCURY_ISA_VERSION
	.align		4
.L_25:
        /*002c*/ 	.byte	0x03, 0x5f
        /*002e*/ 	.short	0x0101


	//----- nvinfo : EIATTR_INT_WARP_WIDE_INSTR_OFFSETS
	.align		4
        /*0030*/ 	.byte	0x04, 0x31
        /*0032*/ 	.short	(.L_27 - .L_26)


	//   ....[0]....
.L_26:
        /*0034*/ 	.word	0x00000430


	//   ....[1]....
        /*0038*/ 	.word	0x00000450


	//   ....[2]....
        /*003c*/ 	.word	0x000004d0


	//   ....[3]....
        /*0040*/ 	.word	0x000004e0


	//   ....[4]....
        /*0044*/ 	.word	0x000004f0


	//   ....[5]....
        /*0048*/ 	.word	0x00000510


	//   ....[6]....
        /*004c*/ 	.word	0x00000570


	//   ....[7]....
        /*0050*/ 	.word	0x00000590


	//----- nvinfo : EIATTR_COOP_GROUP_MASK_REGIDS
	.align		4
.L_27:
        /*0054*/ 	.byte	0x04, 0x29
        /*0056*/ 	.short	(.L_29 - .L_28)


	//   ....[0]....
.L_28:
        /*0058*/ 	.word	0xffffffff


	//   ....[1]....
        /*005c*/ 	.word	0xffffffff


	//   ....[2]....
        /*0060*/ 	.word	0xffffffff


	//   ....[3]....
        /*0064*/ 	.word	0xffffffff


	//   ....[4]....
        /*0068*/ 	.word	0xffffffff


	//   ....[5]....
        /*006c*/ 	.word	0xffffffff


	//----- nvinfo : EIATTR_COOP_GROUP_INSTR_OFFSETS
	.align		4
.L_29:
        /*0070*/ 	.byte	0x04, 0x28
        /*0072*/ 	.short	(.L_31 - .L_30)


	//   ....[0]....
.L_30:
        /*0074*/ 	.word	0x00000050


	//   ....[1]....
        /*0078*/ 	.word	0x00000080


	//   ....[2]....
        /*007c*/ 	.word	0x00000180


	//   ....[3]....
        /*0080*/ 	.word	0x00000350


	//   ....[4]....
        /*0084*/ 	.word	0x00000390


	//   ....[5]....
        /*0088*/ 	.word	0x000003d0


	//----- nvinfo : EIATTR_REG_RECONFIG
	.align		4
.L_31:
        /*008c*/ 	.byte	0x01, 0x54
	.zero		2


	//----- nvinfo : EIATTR_SYSCALL_OFFSETS
	.align		4
        /*0090*/ 	.byte	0x04, 0x46
        /*0092*/ 	.short	(.L_33 - .L_32)


	//   ....[0]....
.L_32:
        /*0094*/ 	.word	0x00001740


	//----- nvinfo : EIATTR_MBARRIER_INSTR_OFFSETS
	.align		4
.L_33:
        /*0098*/ 	.byte	0x04, 0x39
        /*009a*/ 	.short	(.L_35 - .L_34)


	//   ....[0]....
.L_34:
        /*009c*/ 	.word	0x00000300
        /*00a0*/ 	.word	0x000000ff
        /*00a4*/ 	.word	0x00000000
        /*00a8*/ 	.short	0x0100
        /*00aa*/ 	.byte	0x09
	.zero		1


	//   ....[1]....
        /*00ac*/ 	.word	0x00000310
        /*00b0*/ 	.word	0x000000ff
        /*00b4*/ 	.word	0x00000010
        /*00b8*/ 	.short	0x0100
        /*00ba*/ 	.byte	0x09
	.zero		1


	//   ....[2]....
        /*00bc*/ 	.word	0x00000320
        /*00c0*/ 	.word	0x000000ff
        /*00c4*/ 	.word	0x00000008
        /*00c8*/ 	.short	0x0100
        /*00ca*/ 	.byte	0x09
	.zero		1


	//   ....[3]....
        /*00cc*/ 	.word	0x00000330
        /*00d0*/ 	.word	0x000000ff
        /*00d4*/ 	.word	0x00000018
        /*00d8*/ 	.short	0x0100
        /*00da*/ 	.byte	0x09
	.zero		1


	//   ....[4]....
        /*00dc*/ 	.word	0x000005b0
        /*00e0*/ 	.word	0x000000ff
        /*00e4*/ 	.word	0x00000050
        /*00e8*/ 	.short	0x0100
        /*00ea*/ 	.byte	0x09
	.zero		1


	//   ....[5]....
        /*00ec*/ 	.word	0x000005c0
        /*00f0*/ 	.word	0x000000ff
        /*00f4*/ 	.word	0x00000058
        /*00f8*/ 	.short	0x0100
        /*00fa*/ 	.byte	0x09
	.zero		1


	//   ....[6]....
        /*00fc*/ 	.word	0x00000600
        /*0100*/ 	.word	0x000000ff
        /*0104*/ 	.word	0x00000030
        /*0108*/ 	.short	0x0100
        /*010a*/ 	.byte	0x0a
	.zero		1


	//   ....[7]....
        /*010c*/ 	.word	0x00000620
        /*0110*/ 	.word	0x000000ff
        /*0114*/ 	.word	0x00000038
        /*0118*/ 	.short	0x0100
        /*011a*/ 	.byte	0x0a
	.zero		1


	//   ....[8]....
        /*011c*/ 	.word	0x00000630
        /*0120*/ 	.word	0x000000ff
        /*0124*/ 	.word	0x00000040
        /*0128*/ 	.short	0x0100
        /*012a*/ 	.byte	0x0a
	.zero		1


	//   ....[9]....
        /*012c*/ 	.word	0x00000640
        /*0130*/ 	.word	0x000000ff
        /*0134*/ 	.word	0x00000048
        /*0138*/ 	.short	0x0100
        /*013a*/ 	.byte	0x0a
	.zero		1


	//   ....[10]....
        /*013c*/ 	.word	0x00001600
        /*0140*/ 	.word	0x0000005f
        /*0144*/ 	.word	0xfffffff8
        /*0148*/ 	.short	0x010a
        /*014a*/ 	.byte	0x3f
	.zero		1


	//   ....[11]....
        /*014c*/ 	.word	0x000017d0
        /*0150*/ 	.word	0x00000003
        /*0154*/ 	.word	0x00000000
        /*0158*/ 	.short	0x010a
        /*015a*/ 	.byte	0x3f
	.zero		1


	//   ....[12]....
        /*015c*/ 	.word	0x00001830
        /*0160*/ 	.word	0x00000003
        /*0164*/ 	.word	0x00000000
        /*0168*/ 	.short	0x010a
        /*016a*/ 	.byte	0x3f
	.zero		1


	//   ....[13]....
        /*016c*/ 	.word	0x00001b90
        /*0170*/ 	.word	0x000000ff
        /*0174*/ 	.word	0x00000000
        /*0178*/ 	.short	0x010a
        /*017a*/ 	.byte	0x04
	.zero		1


	//   ....[14]....
        /*017c*/ 	.word	0x00001bd0
        /*0180*/ 	.word	0x000000ff
        /*0184*/ 	.word	0x00000000
        /*0188*/ 	.short	0x010a
        /*018a*/ 	.byte	0x04
	.zero		1


	//   ....[15]....
        /*018c*/ 	.word	0x00001e40
        /*0190*/ 	.word	0x000000ff
        /*0194*/ 	.word	0x00000000
        /*0198*/ 	.short	0x0101
        /*019a*/ 	.byte	0x04
	.zero		1


	//   ....[16]....
        /*019c*/ 	.word	0x00001f30
        /*01a0*/ 	.word	0x00000063
        /*01a4*/ 	.word	0x00000000
        /*01a8*/ 	.short	0x0101
        /*01aa*/ 	.byte	0x32
	.zero		1


	//   ....[17]....
        /*01ac*/ 	.word	0x00001ff0
        /*01b0*/ 	.word	0x000000ff
        /*01b4*/ 	.word	0x00000000
        /*01b8*/ 	.short	0x0101
        /*01ba*/ 	.byte	0x04
	.zero		1


	//   ....[18]....
        /*01bc*/ 	.word	0x00002040
        /*01c0*/ 	.word	0x0000005f
        /*01c4*/ 	.word	0x00000008
        /*01c8*/ 	.short	0x010a
        /*01ca*/ 	.byte	0x3f
	.zero		1


	//   ....[19]....
        /*01cc*/ 	.word	0x00006140
        /*01d0*/ 	.word	0x00000060
        /*01d4*/ 	.word	0x00000000
        /*01d8*/ 	.short	0x0101
        /*01da*/ 	.byte	0x32
	.zero		1


	//   ....[20]....
        /*01dc*/ 	.word	0x00006b50
        /*01e0*/ 	.word	0x00000007
        /*01e4*/ 	.word	0x00000010
        /*01e8*/ 	.short	0x010a
        /*01ea*/ 	.byte	0x3f
	.zero		1


	//   ....[21]....
        /*01ec*/ 	.word	0x00006ef0
        /*01f0*/ 	.word	0x00000003
        /*01f4*/ 	.word	0x00000058
        /*01f8*/ 	.short	0x0101
        /*01fa*/ 	.byte	0x3f
	.zero		1


	//   ....[22]....
        /*01fc*/ 	.word	0x00007660
        /*0200*/ 	.word	0x00000007
        /*0204*/ 	.word	0x00000000
        /*0208*/ 	.short	0x010a
        /*020a*/ 	.byte	0x3f
	.zero		1


	//   ....[23]....
        /*020c*/ 	.word	0x000076e0
        /*0210*/ 	.word	0x00000003
        /*0214*/ 	.word	0x00000000
        /*0218*/ 	.short	0x010a
        /*021a*/ 	.byte	0x3f
	.zero		1


	//   ....[24]....
        /*021c*/ 	.word	0x00007740
        /*0220*/ 	.word	0x0000005f
        /*0224*/ 	.word	0xfffffff8
        /*0228*/ 	.short	0x010a
        /*022a*/ 	.byte	0x3f
	.zero		1


	//   ....[25]....
        /*022c*/ 	.word	0x00007790
        /*0230*/ 	.word	0x00000003
        /*0234*/ 	.word	0x00000000
        /*0238*/ 	.short	0x010a
        /*023a*/ 	.byte	0x3f
	.zero		1


	//   ....[26]....
        /*023c*/ 	.word	0x000077f0
        /*0240*/ 	.word	0x00000004
        /*0244*/ 	.word	0x00000000
        /*0248*/ 	.short	0x010a
        /*024a*/ 	.byte	0x3f
	.zero		1


	//   ....[27]....
        /*024c*/ 	.word	0x00007840
        /*0250*/ 	.word	0x0000005f
        /*0254*/ 	.word	0x00000008
        /*0258*/ 	.short	0x010a
        /*025a*/ 	.byte	0x3f
	.zero		1


	//   ....[28]....
        /*025c*/ 	.word	0x00007910
        /*0260*/ 	.word	0x00000007
        /*0264*/ 	.word	0x00000010
        /*0268*/ 	.short	0x010a
        /*026a*/ 	.byte	0x3f
	.zero		1


	//   ....[29]....
        /*026c*/ 	.word	0x000079e0
        /*0270*/ 	.word	0x00000007
        /*0274*/ 	.word	0x00000000
        /*0278*/ 	.short	0x010a
        /*027a*/ 	.byte	0x3f
	.zero		1


	//----- nvinfo : EIATTR_NUM_MBARRIERS
	.align		4
.L_35:
        /*027c*/ 	.byte	0x03, 0x38
        /*027e*/ 	.short	0x000a


	//----- nvinfo : EIATTR_EXIT_INSTR_OFFSETS
	.align		4
        /*0280*/ 	.byte	0x04, 0x1c
        /*0282*/ 	.short	(.L_37 - .L_36)


	//   ....[0]....
.L_36:
        /*0284*/ 	.word	0x00001200


	//   ....[1]....
        /*0288*/ 	.word	0x00001260


	//   ....[2]....
        /*028c*/ 	.word	0x00006880


	//   ....[3]....
        /*0290*/ 	.word	0x000068b0


	//   ....[4]....
        /*0294*/ 	.word	0x00007730


	//----- nvinfo : EIATTR_MAX_THREADS
	.align		4
.L_37:
        /*0298*/ 	.byte	0x04, 0x05
        /*029a*/ 	.short	(.L_39 - .L_38)
.L_38:
        /*029c*/ 	.word	0x00000180
        /*02a0*/ 	.word	0x00000001
        /*02a4*/ 	.word	0x00000001


	//----- nvinfo : EIATTR_CRS_STACK_SIZE
	.align		4
.L_39:
        /*02a8*/ 	.byte	0x04, 0x1e
        /*02aa*/ 	.short	(.L_41 - .L_40)
.L_40:
        /*02ac*/ 	.word	0x00000000


	//----- nvinfo : EIATTR_CBANK_PARAM_SIZE
	.align		4
.L_41:
        /*02b0*/ 	.byte	0x03, 0x19
        /*02b2*/ 	.short	0x0470


	//----- nvinfo : EIATTR_PARAM_CBANK
	.align		4
        /*02b4*/ 	.byte	0x04, 0x0a
        /*02b6*/ 	.short	(.L_43 - .L_42)
	.align		4
.L_42:
        /*02b8*/ 	.word	index@(.nv.constant0._ZN7cutlass13device_kernelINS_4gemm6kernel13GemmUniversalIN4cute5tupleIJiiiiEEENS1_10collective13CollectiveMmaINS1_34MainloopSm90TmaGmmaWarpSpecializedILi2ENS5_IJNS4_1CILi1EEESB_SB_EEENS1_32KernelTmaWarpSpecializedPingpongEEENS5_IJNSA_ILi64EEENSA_ILi128EEESF_EEENS_10bfloat16_tENS5_IJlSB_lEEESI_SJ_NS4_8TiledMMAINS4_8MMA_AtomIJNS4_4SM904GMMA28MMA_64x128x16_F32BF16BF16_SSILNSN_5MajorE0ELSP_0ELNSN_7ScaleInE1ELSQ_1EEEEEENS4_6LayoutISC_NS5_IJNSA_ILi0EEESU_SU_EEEEENS5_IJNS4_10UnderscoreESX_SX_EEEEENS4_13SM90_TMA_LOADENS4_14ComposedLayoutINS4_7SwizzleILi3ELi4ELi3EEENS4_18smem_ptr_flag_bitsILi16EEENST_INS5_IJNSA_ILi8EEESF_EEENS5_IJSF_SB_EEEEEEEvNS4_8identityES10_S1A_vS1B_EENS_8epilogue10collective6detail29Sm90TmaWarpSpecializedAdapterINS1E_15DefaultEpilogueISI_SJ_SJ_NS1D_6thread17LinearCombinationISI_Li1EffLNS1I_9ScaleType4KindE0ELNS_15FloatRoundStyleE2ESI_EENS1_15EpilogueDefaultEEEEEvvEEEEvNT_6ParamsE)
        /*02bc*/ 	.short	0x0210
        /*02be*/ 	.short	0x0470


	//----- nvinfo : EIATTR_SW_WAR
	.align		4
.L_43:
        /*02c0*/ 	.byte	0x04, 0x36
        /*02c2*/ 	.short	(.L_45 - .L_44)
.L_44:
        /*02c4*/ 	.word	0x00000008
.L_45:


//--------------------- .nv.callgraph             --------------------------
	.section	.nv.callgraph,"",@"SHT_CUDA_CALLGRAPH"
	.align	4
	.sectionentsize	8
	.align		4
        /*0000*/ 	.word	0x00000000
	.align		4
        /*0004*/ 	.word	0xffffffff
	.align		4
        /*0008*/ 	.word	index@(_ZN7cutlass13device_kernelINS_4gemm6kernel13GemmUniversalIN4cute5tupleIJiiiiEEENS1_10collective13CollectiveMmaINS1_34MainloopSm90TmaGmmaWarpSpecializedILi2ENS5_IJNS4_1CILi1EEESB_SB_EEENS1_32KernelTmaWarpSpecializedPingpongEEENS5_IJNSA_ILi64EEENSA_ILi128EEESF_EEENS_10bfloat16_tENS5_IJlSB_lEEESI_SJ_NS4_8TiledMMAINS4_8MMA_AtomIJNS4_4SM904GMMA28MMA_64x128x16_F32BF16BF16_SSILNSN_5MajorE0ELSP_0ELNSN_7ScaleInE1ELSQ_1EEEEEENS4_6LayoutISC_NS5_IJNSA_ILi0EEESU_SU_EEEEENS5_IJNS4_10UnderscoreESX_SX_EEEEENS4_13SM90_TMA_LOADENS4_14ComposedLayoutINS4_7SwizzleILi3ELi4ELi3EEENS4_18smem_ptr_flag_bitsILi16EEENST_INS5_IJNSA_ILi8EEESF_EEENS5_IJSF_SB_EEEEEEEvNS4_8identityES10_S1A_vS1B_EENS_8epilogue10collective6detail29Sm90TmaWarpSpecializedAdapterINS1E_15DefaultEpilogueISI_SJ_SJ_NS1D_6thread17LinearCombinationISI_Li1EffLNS1I_9ScaleType4KindE0ELNS_15FloatRoundStyleE2ESI_EENS1_15EpilogueDefaultEEEEEvvEEEEvNT_6ParamsE)
	.align		4
        /*000c*/ 	.word	index@(__assertfail)
	.align		4
        /*0010*/ 	.word	0x00000000
	.align		4
        /*0014*/ 	.word	0xfffffffe
	.align		4
        /*0018*/ 	.word	0x00000000
	.align		4
        /*001c*/ 	.word	0xfffffffd
	.align		4
        /*0020*/ 	.word	0x00000000
	.align		4
        /*0024*/ 	.word	0xfffffffc


//--------------------- .nv.constant4             --------------------------
	.section	.nv.constant4,"a",@progbits
	.align	8
	.align		8
.nv.constant4:
        /*0000*/ 	.dword	__assertfail
	.align		8
        /*0008*/ 	.dword	__unnamed_1
	.align		8
        /*0010*/ 	.dword	_ZN40_INTERNAL_40540d80_4_k_cu_1b43ce5a_260024cuda3std3__45__cpo5beginE
	.align		8
        /*0018*/ 	.dword	_ZN40_INTERNAL_40540d80_4_k_cu_1b43ce5a_260024cuda3std3__45__cpo3endE
	.align		8
        /*0020*/ 	.dword	_ZN40_INTERNAL_40540d80_4_k_cu_1b43ce5a_260024cuda3std3__45__cpo6cbeginE
	.align		8
        /*0028*/ 	.dword	_ZN40_INTERNAL_40540d80_4_k_cu_1b43ce5a_260024cuda3std3__45__cpo4cendE
	.align		8
        /*0030*/ 	.dword	_ZN40_INTERNAL_40540d80_4_k_cu_1b43ce5a_260024cuda3std3__442_GLOBAL__N__40540d80_4_k_cu_1b43ce5a_260026ignoreE
	.align		8
        /*0038*/ 	.dword	_ZN40_INTERNAL_40540d80_4_k_cu_1b43ce5a_260024cuda3std3__419piecewise_constructE
	.align		8
        /*0040*/ 	.dword	_ZN40_INTERNAL_40540d80_4_k_cu_1b43ce5a_260024cuda3std3__48in_placeE
	.align		8
        /*0048*/ 	.dword	_ZN40_INTERNAL_40540d80_4_k_cu_1b43ce5a_260024cuda3std6ranges3__45__cpo4swapE
	.align		8
        /*0050*/ 	.dword	_ZN40_INTERNAL_40540d80_4_k_cu_1b43ce5a_260024cuda3std6ranges3__45__cpo9iter_moveE
	.align		8
        /*0058*/ 	.dword	_ZN40_INTERNAL_40540d80_4_k_cu_1b43ce5a_260024cute7productE
	.align		8
        /*0060*/ 	.dword	_ZN40_INTERNAL_40540d80_4_k_cu_1b43ce5a_260024cute1_E
	.align		8
        /*0068*/ 	.dword	$str$22
	.align		8
        /*0070*/ 	.dword	$str$23


//--------------------- .text._ZN7cutlass13device_kernelINS_4gemm6kernel13GemmUniversalIN4cute5tupleIJiiiiEEENS1_10collective13CollectiveMmaINS1_34MainloopSm90TmaGmmaWarpSpecializedILi2ENS5_IJNS4_1CILi1EEESB_SB_EEENS1_32KernelTmaWarpSpecializedPingpongEEENS5_IJNSA_ILi64EEENSA_ILi128EEESF_EEENS_10bfloat16_tENS5_IJlSB_lEEESI_SJ_NS4_8TiledMMAINS4_8MMA_AtomIJNS4_4SM904GMMA28MMA_64x128x16_F32BF16BF16_SSILNSN_5MajorE0ELSP_0ELNSN_7ScaleInE1ELSQ_1EEEEEENS4_6LayoutISC_NS5_IJNSA_ILi0EEESU_SU_EEEEENS5_IJNS4_10UnderscoreESX_SX_EEEEENS4_13SM90_TMA_LOADENS4_14ComposedLayoutINS4_7SwizzleILi3ELi4ELi3EEENS4_18smem_ptr_flag_bitsILi16EEENST_INS5_IJNSA_ILi8EEESF_EEENS5_IJSF_SB_EEEEEEEvNS4_8identityES10_S1A_vS1B_EENS_8epilogue10collective6detail29Sm90TmaWarpSpecializedAdapterINS1E_15DefaultEpilogueISI_SJ_SJ_NS1D_6thread17LinearCombinationISI_Li1EffLNS1I_9ScaleType4KindE0ELNS_15FloatRoundStyleE2ESI_EENS1_15EpilogueDefaultEEEEEvvEEEEvNT_6ParamsE --------------------------
	.section	.text._ZN7cutlass13device_kernelINS_4gemm6kernel13GemmUniversalIN4cute5tupleIJiiiiEEENS1_10collective13CollectiveMmaINS1_34MainloopSm90TmaGmmaWarpSpecializedILi2ENS5_IJNS4_1CILi1EEESB_SB_EEENS1_32KernelTmaWarpSpecializedPingpongEEENS5_IJNSA_ILi64EEENSA_ILi128EEESF_EEENS_10bfloat16_tENS5_IJlSB_lEEESI_SJ_NS4_8TiledMMAINS4_8MMA_AtomIJNS4_4SM904GMMA28MMA_64x128x16_F32BF16BF16_SSILNSN_5MajorE0ELSP_0ELNSN_7ScaleInE1ELSQ_1EEEEEENS4_6LayoutISC_NS5_IJNSA_ILi0EEESU_SU_EEEEENS5_IJNS4_10UnderscoreESX_SX_EEEEENS4_13SM90_TMA_LOADENS4_14ComposedLayoutINS4_7SwizzleILi3ELi4ELi3EEENS4_18smem_ptr_flag_bitsILi16EEENST_INS5_IJNSA_ILi8EEESF_EEENS5_IJSF_SB_EEEEEEEvNS4_8identityES10_S1A_vS1B_EENS_8epilogue10collective6detail29Sm90TmaWarpSpecializedAdapterINS1E_15DefaultEpilogueISI_SJ_SJ_NS1D_6thread17LinearCombinationISI_Li1EffLNS1I_9ScaleType4KindE0ELNS_15FloatRoundStyleE2ESI_EENS1_15EpilogueDefaultEEEEEvvEEEEvNT_6ParamsE,"ax",@progbits
	.align	128
.text._ZN7cutlass13device_kernelINS_4gemm6kernel13GemmUniversalIN4cute5tupleIJiiiiEEENS1_10collective13CollectiveMmaINS1_34MainloopSm90TmaGmmaWarpSpecializedILi2ENS5_IJNS4_1CILi1EEESB_SB_EEENS1_32KernelTmaWarpSpecializedPingpongEEENS5_IJNSA_ILi64EEENSA_ILi128EEESF_EEENS_10bfloat16_tENS5_IJlSB_lEEESI_SJ_NS4_8TiledMMAINS4_8MMA_AtomIJNS4_4SM904GMMA28MMA_64x128x16_F32BF16BF16_SSILNSN_5MajorE0ELSP_0ELNSN_7ScaleInE1ELSQ_1EEEEEENS4_6LayoutISC_NS5_IJNSA_ILi0EEESU_SU_EEEEENS5_IJNS4_10UnderscoreESX_SX_EEEEENS4_13SM90_TMA_LOADENS4_14ComposedLayoutINS4_7SwizzleILi3ELi4ELi3EEENS4_18smem_ptr_flag_bitsILi16EEENST_INS5_IJNSA_ILi8EEESF_EEENS5_IJSF_SB_EEEEEEEvNS4_8identityES10_S1A_vS1B_EENS_8epilogue10collective6detail29Sm90TmaWarpSpecializedAdapterINS1E_15DefaultEpilogueISI_SJ_SJ_NS1D_6thread17LinearCombinationISI_Li1EffLNS1I_9ScaleType4KindE0ELNS_15FloatRoundStyleE2ESI_EENS1_15EpilogueDefaultEEEEEvvEEEEvNT_6ParamsE:
        .type           _ZN7cutlass13device_kernelINS_4gemm6kernel13GemmUniversalIN4cute5tupleIJiiiiEEENS1_10collective13CollectiveMmaINS1_34MainloopSm90TmaGmmaWarpSpecializedILi2ENS5_IJNS4_1CILi1EEESB_SB_EEENS1_32KernelTmaWarpSpecializedPingpongEEENS5_IJNSA_ILi64EEENSA_ILi128EEESF_EEENS_10bfloat16_tENS5_IJlSB_lEEESI_SJ_NS4_8TiledMMAINS4_8MMA_AtomIJNS4_4SM904GMMA28MMA_64x128x16_F32BF16BF16_SSILNSN_5MajorE0ELSP_0ELNSN_7ScaleInE1ELSQ_1EEEEEENS4_6LayoutISC_NS5_IJNSA_ILi0EEESU_SU_EEEEENS5_IJNS4_10UnderscoreESX_SX_EEEEENS4_13SM90_TMA_LOADENS4_14ComposedLayoutINS4_7SwizzleILi3ELi4ELi3EEENS4_18smem_ptr_flag_bitsILi16EEENST_INS5_IJNSA_ILi8EEESF_EEENS5_IJSF_SB_EEEEEEEvNS4_8identityES10_S1A_vS1B_EENS_8epilogue10collective6detail29Sm90TmaWarpSpecializedAdapterINS1E_15DefaultEpilogueISI_SJ_SJ_NS1D_6thread17LinearCombinationISI_Li1EffLNS1I_9ScaleType4KindE0ELNS_15FloatRoundStyleE2ESI_EENS1_15EpilogueDefaultEEEEEvvEEEEvNT_6ParamsE,@function
        .size           _ZN7cutlass13device_kernelINS_4gemm6kernel13GemmUniversalIN4cute5tupleIJiiiiEEENS1_10collective13CollectiveMmaINS1_34MainloopSm90TmaGmmaWarpSpecializedILi2ENS5_IJNS4_1CILi1EEESB_SB_EEENS1_32KernelTmaWarpSpecializedPingpongEEENS5_IJNSA_ILi64EEENSA_ILi128EEESF_EEENS_10bfloat16_tENS5_IJlSB_lEEESI_SJ_NS4_8TiledMMAINS4_8MMA_AtomIJNS4_4SM904GMMA28MMA_64x128x16_F32BF16BF16_SSILNSN_5MajorE0ELSP_0ELNSN_7ScaleInE1ELSQ_1EEEEEENS4_6LayoutISC_NS5_IJNSA_ILi0EEESU_SU_EEEEENS5_IJNS4_10UnderscoreESX_SX_EEEEENS4_13SM90_TMA_LOADENS4_14ComposedLayoutINS4_7SwizzleILi3ELi4ELi3EEENS4_18smem_ptr_flag_bitsILi16EEENST_INS5_IJNSA_ILi8EEESF_EEENS5_IJSF_SB_EEEEEEEvNS4_8identityES10_S1A_vS1B_EENS_8epilogue10collective6detail29Sm90TmaWarpSpecializedAdapterINS1E_15DefaultEpilogueISI_SJ_SJ_NS1D_6thread17LinearCombinationISI_Li1EffLNS1I_9ScaleType4KindE0ELNS_15FloatRoundStyleE2ESI_EENS1_15EpilogueDefaultEEEEEvvEEEEvNT_6ParamsE,(.L_x_192 - _ZN7cutlass13device_kernelINS_4gemm6kernel13GemmUniversalIN4cute5tupleIJiiiiEEENS1_10collective13CollectiveMmaINS1_34MainloopSm90TmaGmmaWarpSpecializedILi2ENS5_IJNS4_1CILi1EEESB_SB_EEENS1_32KernelTmaWarpSpecializedPingpongEEENS5_IJNSA_ILi64EEENSA_ILi128EEESF_EEENS_10bfloat16_tENS5_IJlSB_lEEESI_SJ_NS4_8TiledMMAINS4_8MMA_AtomIJNS4_4SM904GMMA28MMA_64x128x16_F32BF16BF16_SSILNSN_5MajorE0ELSP_0ELNSN_7ScaleInE1ELSQ_1EEEEEENS4_6LayoutISC_NS5_IJNSA_ILi0EEESU_SU_EEEEENS5_IJNS4_10UnderscoreESX_SX_EEEEENS4_13SM90_TMA_LOADENS4_14ComposedLayoutINS4_7SwizzleILi3ELi4ELi3EEENS4_18smem_ptr_flag_bitsILi16EEENST_INS5_IJNSA_ILi8EEESF_EEENS5_IJSF_SB_EEEEEEEvNS4_8identityES10_S1A_vS1B_EENS_8epilogue10collective6detail29Sm90TmaWarpSpecializedAdapterINS1E_15DefaultEpilogueISI_SJ_SJ_NS1D_6thread17LinearCombinationISI_Li1EffLNS1I_9ScaleType4KindE0ELNS_15FloatRoundStyleE2ESI_EENS1_15EpilogueDefaultEEEEEvvEEEEvNT_6ParamsE)
        .other          _ZN7cutlass13device_kernelINS_4gemm6kernel13GemmUniversalIN4cute5tupleIJiiiiEEENS1_10collective13CollectiveMmaINS1_34MainloopSm90TmaGmmaWarpSpecializedILi2ENS5_IJNS4_1CILi1EEESB_SB_EEENS1_32KernelTmaWarpSpecializedPingpongEEENS5_IJNSA_ILi64EEENSA_ILi128EEESF_EEENS_10bfloat16_tENS5_IJlSB_lEEESI_SJ_NS4_8TiledMMAINS4_8MMA_AtomIJNS4_4SM904GMMA28MMA_64x128x16_F32BF16BF16_SSILNSN_5MajorE0ELSP_0ELNSN_7ScaleInE1ELSQ_1EEEEEENS4_6LayoutISC_NS5_IJNSA_ILi0EEESU_SU_EEEEENS5_IJNS4_10UnderscoreESX_SX_EEEEENS4_13SM90_TMA_LOADENS4_14ComposedLayoutINS4_7SwizzleILi3ELi4ELi3EEENS4_18smem_ptr_flag_bitsILi16EEENST_INS5_IJNSA_ILi8EEESF_EEENS5_IJSF_SB_EEEEEEEvNS4_8identityES10_S1A_vS1B_EENS_8epilogue10collective6detail29Sm90TmaWarpSpecializedAdapterINS1E_15DefaultEpilogueISI_SJ_SJ_NS1D_6thread17LinearCombinationISI_Li1EffLNS1I_9ScaleType4KindE0ELNS_15FloatRoundStyleE2ESI_EENS1_15EpilogueDefaultEEEEEvvEEEEvNT_6ParamsE,@"STO_CUDA_ENTRY STV_DEFAULT"
_ZN7cutlass13device_kernelINS_4gemm6kernel13GemmUniversalIN4cute5tupleIJiiiiEEENS1_10collective13CollectiveMmaINS1_34MainloopSm90TmaGmmaWarpSpecializedILi2ENS5_IJNS4_1CILi1EEESB_SB_EEENS1_32KernelTmaWarpSpecializedPingpongEEENS5_IJNSA_ILi64EEENSA_ILi128EEESF_EEENS_10bfloat16_tENS5_IJlSB_lEEESI_SJ_NS4_8TiledMMAINS4_8MMA_AtomIJNS4_4SM904GMMA28MMA_64x128x16_F32BF16BF16_SSILNSN_5MajorE0ELSP_0ELNSN_7ScaleInE1ELSQ_1EEEEEENS4_6LayoutISC_NS5_IJNSA_ILi0EEESU_SU_EEEEENS5_IJNS4_10UnderscoreESX_SX_EEEEENS4_13SM90_TMA_LOADENS4_14ComposedLayoutINS4_7SwizzleILi3ELi4ELi3EEENS4_18smem_ptr_flag_bitsILi16EEENST_INS5_IJNSA_ILi8EEESF_EEENS5_IJSF_SB_EEEEEEEvNS4_8identityES10_S1A_vS1B_EENS_8epilogue10collective6detail29Sm90TmaWarpSpecializedAdapterINS1E_15DefaultEpilogueISI_SJ_SJ_NS1D_6thread17LinearCombinationISI_Li1EffLNS1I_9ScaleType4KindE0ELNS_15FloatRoundStyleE2ESI_EENS1_15EpilogueDefaultEEEEEvvEEEEvNT_6ParamsE:
[----:B------:R-:W0:Y:S01]  /*0000*/  LDC R1, c[0x0][0x28] ;  /* 0x00000a00ff017b82 */ /* 0x000e220000000800 */
[----:B------:R-:W1:Y:S01]  /*0010*/  S2R R4, SR_TID.X ;  /* 0x0000000000047919 */ /* 0x000e620000002100 */
[----:B------:R-:W-:Y:S01]  /*0020*/  ELECT P0, URZ, PT ;  /* 0x00000000003f782f */ /* 0x000fe20003800000 */
[----:B------:R-:W-:Y:S01]  /*0030*/  BSSY B0, `(.L_x_0) ;  /* 0x0000014000007945 */ /* 0x000fe20003800000 */
[----:B-1----:R-:W-:-:S05]  /*0040*/  SHF.R.U32.HI R0, RZ, 0x5, R4 ;  /* 0x00000005ff007819 */ /* 0x002fca0000011604 */
[----:B------:R-:W1:Y:S02]  /*0050*/  SHFL.IDX PT, R2, R0, RZ, 0x1f ;  /* 0x00001fff00027589 */ /* 0x000e6400000e0000 */
[----:B-1----:R-:W-:Y:S02]  /*0060*/  R2UR UR8, R2 ;  /* 0x00000000020872ca */ /* 0x002fe400000e0000 */
[----:B------:R-:W-:-:S05]  /*0070*/  SHF.R.U32.HI R2, RZ, 0x7, R4 ;  /* 0x00000007ff027819 */ /* 0x000fca0000011604 */
[----:B------:R1:W2:Y:S06]  /*0080*/  SHFL.IDX PT, R3, R2, RZ, 0x1f ;  /* 0x00001fff02037589 */ /* 0x0002ac00000e0000 */
[----:B------:R-:W-:Y:S02]  /*0090*/  USHF.R.S32.HI UR4, URZ, 0x1f, UR8 ;  /* 0x0000001f3f047899 */ /* 0x000fe40008011408 */
[----:B------:R-:W-:Y:S02]  /*00a0*/  ISETP.NE.OR P0, PT, RZ, UR8, !P0 ;  /* 0x00000008ff007c0c */ /* 0x000fe4000c705670 */
[----:B------:R-:W-:-:S04]  /*00b0*/  ULEA.HI UR4, UR4, UR8, URZ, 0x2 ;  /* 0x0000000804047291 */ /* 0x000fc8000f8f103f */
[----:B------:R-:W-:-:S04]  /*00c0*/  ULOP3.LUT UR4, UR4, 0xfffffffc, URZ, 0xc0, !UPT ;  /* 0xfffffffc04047892 */ /* 0x000fc8000f8ec03f */
[----:B------:R-:W-:-:S03]  /*00d0*/  UIADD3 UR8, UR8, -UR4, URZ ;  /* 0x8000000408087290 */ /* 0x000fc6000fffe03f */
[----:B01----:R-:W-:Y:S09]  /*00e0*/  @P0 BRA `(.L_x_1) ;  /* 0x0000000000200947 */ /* 0x003ff20003800000 */
[----:B------:R-:W-:Y:S02]  /*00f0*/  ULDC.64 UR4, c[0x0][0x198] ;  /* 0x0000660000047ab9 */ /* 0x000fe40000000a00 */
[----:B------:R-:W-:Y:S02]  /*0100*/  UIADD3 UR6, UP0, UR4, 0xf0, URZ ;  /* 0x000000f004067890 */ /* 0x000fe4000ff1e03f */
[----:B------:R-:W-:Y:S02]  /*0110*/  UIADD3 UR4, UP1, UR4, 0x1f0, URZ ;  /* 0x000001f004047890 */ /* 0x000fe4000ff3e03f */
[----:B------:R-:W-:Y:S02]  /*0120*/  UIADD3.X UR7, URZ, UR5, URZ, UP0, !UPT ;  /* 0x000000053f077290 */ /* 0x000fe400087fe43f */
[----:B------:R-:W-:-:S07]  /*0130*/  UIADD3.X UR5, URZ, UR5, URZ, UP1, !UPT ;  /* 0x000000053f057290 */ /* 0x000fce0008ffe43f */
[----:B------:R0:W-:Y:S02]  /*0140*/  UTMACCTL.PF [UR6] ;  /* 0x00000000060079b9 */ /* 0x0001e40008040000 */
[----:B------:R0:W-:Y:S02]  /*0150*/  UTMACCTL.PF [UR4] ;  /* 0x00000000040079b9 */ /* 0x0001e40008040000 */
[----:B0-----:R-:W-:Y:S01]  /*0160*/  NOP ;  /* 0x0000000000007918 */ /* 0x001fe20000000000 */
.L_x_1:
[----:B------:R-:W-:Y:S05]  /*0170*/  BSYNC B0 ;  /* 0x0000000000007941 */ /* 0x000fea0003800000 */
.L_x_0:
[----:B------:R-:W0:Y:S01]  /*0180*/  SHFL.IDX PT, R5, R0, RZ, 0x1f ;  /* 0x00001fff00057589 */ /* 0x000e2200000e0000 */
[----:B--2---:R-:W-:Y:S01]  /*0190*/  R2UR UR15, R3 ;  /* 0x00000000030f72ca */ /* 0x004fe200000e0000 */
[----:B------:R-:W-:-:S04]  /*01a0*/  UISETP.NE.AND UP0, UPT, UR8, 0x3, UPT ;  /* 0x000000030800788c */ /* 0x000fc8000bf05270 */
[----:B------:R-:W-:-:S08]  /*01b0*/  UISETP.EQ.OR UP0, UPT, UR8, URZ, !UP0 ;  /* 0x0000003f0800728c */ /* 0x000fd0000c702670 */
[----:B------:R-:W-:Y:S02]  /*01c0*/  UIADD3 UR18, UR15, -0x1, URZ ;  /* 0xffffffff0f127890 */ /* 0x000fe4000fffe03f */
[----:B------:R-:W-:Y:S02]  /*01d0*/  UISETP.EQ.AND UP0, UPT, UR15, URZ, UP0 ;  /* 0x0000003f0f00728c */ /* 0x000fe40008702270 */
[----:B------:R-:W-:Y:S02]  /*01e0*/  UISETP.GE.U32.AND UP1, UPT, UR18, 0x2, UPT ;  /* 0x000000021200788c */ /* 0x000fe4000bf26070 */
[----:B------:R-:W-:Y:S01]  /*01f0*/  USEL UR36, URZ, 0x1, !UP0 ;  /* 0x000000013f247887 */ /* 0x000fe2000c000000 */
[----:B0-----:R-:W-:-:S03]  /*0200*/  ISETP.NE.AND P0, PT, R5, RZ, PT ;  /* 0x000000ff0500720c */ /* 0x001fc60003f05270 */
[----:B------:R-:W-:-:S10]  /*0210*/  USEL UR36, UR36, 0x2, UP1 ;  /* 0x0000000224247887 */ /* 0x000fd40008800000 */
[----:B------:R-:W-:Y:S05]  /*0220*/  @P0 BRA `(.L_x_2) ;  /* 0x0000000000480947 */ /* 0x000fea0003800000 */
[----:B------:R-:W0:Y:S01]  /*0230*/  S2UR UR9, SR_CgaCtaId ;  /* 0x00000000000979c3 */ /* 0x000e220000008800 */
[----:B------:R-:W-:Y:S01]  /*0240*/  UMOV UR4, 0x400 ;  /* 0x0000040000047882 */ /* 0x000fe20000000000 */
[----:B------:R-:W-:Y:S01]  /*0250*/  UMOV UR5, 0x1 ;  /* 0x0000000100057882 */ /* 0x000fe20000000000 */
[----:B------:R-:W-:Y:S01]  /*0260*/  UMOV UR6, 0x80 ;  /* 0x0000008000067882 */ /* 0x000fe20000000000 */
[----:B------:R-:W-:Y:S01]  /*0270*/  ELECT P0, URZ, PT ;  /* 0x00000000003f782f */ /* 0x000fe20003800000 */
[----:B------:R-:W-:-:S04]  /*0280*/  UIADD3 UR6, -UR6, 0x100000, URZ ;  /* 0x0010000006067890 */ /* 0x000fc8000fffe13f */
[----:B------:R-:W-:Y:S02]  /*0290*/  USHF.L.U32 UR7, UR6, 0xb, URZ ;  /* 0x0000000b06077899 */ /* 0x000fe4000800063f */
[----:B------:R-:W-:Y:S02]  /*02a0*/  USHF.L.U32 UR6, UR6, 0x1, URZ ;  /* 0x0000000106067899 */ /* 0x000fe4000800063f */
[----:B0-----:R-:W-:Y:S02]  /*02b0*/  ULEA UR9, UR9, UR4, 0x18 ;  /* 0x0000000409097291 */ /* 0x001fe4000f8ec03f */
[----:B------:R-:W-:-:S04]  /*02c0*/  UIADD3 UR4, -UR5, 0x100000, URZ ;  /* 0x0010000005047890 */ /* 0x000fc8000fffe13f */
[----:B------:R-:W-:Y:S02]  /*02d0*/  USHF.L.U32 UR5, UR4, 0xb, URZ ;  /* 0x0000000b04057899 */ /* 0x000fe4000800063f */
[----:B------:R-:W-:Y:S01]  /*02e0*/  USHF.L.U32 UR4, UR4, 0x1, URZ ;  /* 0x0000000104047899 */ /* 0x000fe2000800063f */
[----:B------:R-:W0:Y:S11]  /*02f0*/  FENCE.VIEW.ASYNC.S ;  /* 0x00000000000073c6 */ /* 0x000e360000000000 */
[----:B0-----:R0:W1:Y:S01]  /*0300*/  SYNCS.EXCH.64 URZ, [UR9], UR4 ;  /* 0x00000004093f75b2 */ /* 0x0010620008000100 */
[----:B------:R0:W2:Y:S01]  /*0310*/  SYNCS.EXCH.64 URZ, [UR9+0x10], UR6 ;  /* 0x00001006093f75b2 */ /* 0x0000a20008000100 */
[----:B------:R0:W3:Y:S01]  /*0320*/  SYNCS.EXCH.64 URZ, [UR9+0x8], UR4 ;  /* 0x00000804093f75b2 */ /* 0x0000e20008000100 */
[----:B------:R0:W4:Y:S01]  /*0330*/  SYNCS.EXCH.64 URZ, [UR9+0x18], UR6 ;  /* 0x00001806093f75b2 */ /* 0x0001220008000100 */
[----:B------:R-:W-:Y:S01]  /*0340*/  NOP ;  /* 0x0000000000007918 */ /* 0x000fe20000000000 */
.L_x_2:
[----:B------:R-:W5:Y:S01]  /*0350*/  SHFL.IDX PT, R5, R0, RZ, 0x1f ;  /* 0x00001fff00057589 */ /* 0x000f6200000e0000 */
[----:B------:R-:W-:Y:S01]  /*0360*/  ELECT P0, URZ, PT ;  /* 0x00000000003f782f */ /* 0x000fe20003800000 */
[----:B------:R-:W-:Y:S01]  /*0370*/  NOP ;  /* 0x0000000000007918 */ /* 0x000fe20000000000 */
[----:B------:R-:W-:Y:S01]  /*0380*/  ELECT P1, URZ, PT ;  /* 0x00000000003f782f */ /* 0x000fe20003820000 */
[----:B------:R-:W1:Y:S01]  /*0390*/  SHFL.IDX PT, R3, R0, RZ, 0x1f ;  /* 0x00001fff00037589 */ /* 0x000e6200000e0000 */
[----:B0-----:R-:W-:Y:S01]  /*03a0*/  UMOV UR4, 0x20 ;  /* 0x0000002000047882 */ /* 0x001fe20000000000 */
[----:B------:R-:W-:Y:S01]  /*03b0*/  UMOV UR12, 0x80 ;  /* 0x00000080000c7882 */ /* 0x000fe20000000000 */
[----:B------:R-:W-:Y:S01]  /*03c0*/  NOP ;  /* 0x0000000000007918 */ /* 0x000fe20000000000 */
[----:B------:R0:W0:Y:S01]  /*03d0*/  SHFL.IDX PT, R95, R2, RZ, 0x1f ;  /* 0x00001fff025f7589 */ /* 0x00002200000e0000 */
[----:B------:R-:W-:Y:S01]  /*03e0*/  ULDC.64 UR54, c[0x0][0x208] ;  /* 0x0000820000367ab9 */ /* 0x000fe20000000a00 */
[----:B-----5:R-:W-:-:S02]  /*03f0*/  ISETP.NE.OR P0, PT, R5, RZ, !P0 ;  /* 0x000000ff0500720c */ /* 0x020fc40004705670 */
[----:B-1----:R-:W-:Y:S02]  /*0400*/  ISETP.NE.OR P1, PT, R3, RZ, !P1 ;  /* 0x000000ff0300720c */ /* 0x002fe40004f25670 */
[----:B------:R-:W-:-:S04]  /*0410*/  SHF.R.S32.HI R3, RZ, 0x1f, R4 ;  /* 0x0000001fff037819 */ /* 0x000fc80000011404 */
[----:B------:R-:W-:-:S05]  /*0420*/  LEA.HI R3, R3, R4, RZ, 0x7 ;  /* 0x0000000403037211 */ /* 0x000fca00078f38ff */
[----:B------:R-:W-:Y:S01]  /*0430*/  VOTEU.ALL UP0, P0 ;  /* 0x00000000003f7886 */ /* 0x000fe20000000000 */
[----:B------:R-:W-:Y:S01]  /*0440*/  LOP3.LUT R3, R3, 0xffffff80, RZ, 0xc0, !PT ;  /* 0xffffff8003037812 */ /* 0x000fe200078ec0ff */
[----:B------:R-:W-:-:S03]  /*0450*/  VOTEU.ALL UP1, P1 ;  /* 0x00000000003f7886 */ /* 0x000fc60000820000 */
[----:B------:R-:W1:Y:S01]  /*0460*/  @!UP0 S2UR UR7, SR_CgaCtaId ;  /* 0x00000000000789c3 */ /* 0x000e620000008800 */
[----:B------:R-:W-:Y:S01]  /*0470*/  @!UP0 UMOV UR6, 0x400 ;  /* 0x0000040000068882 */ /* 0x000fe20000000000 */
[----:B------:R-:W-:-:S04]  /*0480*/  @!UP0 UIADD3 UR4, -UR4, 0x100000, URZ ;  /* 0x0010000004048890 */ /* 0x000fc8000fffe13f */
[----:B------:R-:W-:Y:S02]  /*0490*/  @!UP0 USHF.L.U32 UR5, UR4, 0xb, URZ ;  /* 0x0000000b04058899 */ /* 0x000fe4000800063f */
[----:B------:R-:W-:Y:S01]  /*04a0*/  @!UP0 USHF.L.U32 UR4, UR4, 0x1, URZ ;  /* 0x0000000104048899 */ /* 0x000fe2000800063f */
[----:B------:R-:W-:Y:S01]  /*04b0*/  IMAD.IADD R3, R4, 0x1, -R3 ;  /* 0x0000000104037824 */ /* 0x000fe200078e0a03 */
[----:B------:R-:W-:Y:S01]  /*04c0*/  @!UP1 UMOV UR10, 0x400 ;  /* 0x00000400000a9882 */ /* 0x000fe20000000000 */
[----:B------:R-:W-:Y:S01]  /*04d0*/  VOTEU.ALL UP2, P1 ;  /* 0x00000000003f7886 */ /* 0x000fe20000840000 */
[----:B------:R-:W-:Y:S01]  /*04e0*/  VOTEU.ALL UP3, P1 ;  /* 0x00000000003f7886 */ /* 0x000fe20000860000 */
[----:B------:R-:W-:Y:S01]  /*04f0*/  VOTEU.ALL UP4, P1 ;  /* 0x00000000003f7886 */ /* 0x000fe20000880000 */
[----:B------:R-:W5:Y:S01]  /*0500*/  @!UP1 S2UR UR11, SR_CgaCtaId ;  /* 0x00000000000b99c3 */ /* 0x000f620000008800 */
[----:B------:R-:W-:Y:S01]  /*0510*/  VOTEU.ALL UP5, P1 ;  /* 0x00000000003f7886 */ /* 0x000fe200008a0000 */
[----:B------:R-:W-:Y:S01]  /*0520*/  ISETP.NE.AND P1, PT, RZ, UR15, PT ;  /* 0x0000000fff007c0c */ /* 0x000fe2000bf25270 */
[----:B-1----:R-:W-:-:S02]  /*0530*/  @!UP0 ULEA UR9, UR7, UR6, 0x18 ;  /* 0x0000000607098291 */ /* 0x002fc4000f8ec03f */
[----:B------:R-:W-:-:S04]  /*0540*/  @!UP1 UIADD3 UR6, -UR12, 0x100000, URZ ;  /* 0x001000000c069890 */ /* 0x000fc8000fffe13f */
[----:B------:R-:W-:Y:S02]  /*0550*/  @!UP1 USHF.L.U32 UR7, UR6, 0xb, URZ ;  /* 0x0000000b06079899 */ /* 0x000fe4000800063f */
[----:B------:R-:W-:Y:S01]  /*0560*/  @!UP1 USHF.L.U32 UR6, UR6, 0x1, URZ ;  /* 0x0000000106069899 */ /* 0x000fe2000800063f */
[----:B------:R-:W-:Y:S01]  /*0570*/  VOTEU.ALL UP0, P0 ;  /* 0x00000000003f7886 */ /* 0x000fe20000000000 */
[----:B-----5:R-:W-:Y:S01]  /*0580*/  @!UP1 ULEA UR10, UR11, UR10, 0x18 ;  /* 0x0000000a0b0a9291 */ /* 0x020fe2000f8ec03f */
[----:B------:R-:W-:Y:S01]  /*0590*/  VOTEU.ALL UP1, P0 ;  /* 0x00000000003f7886 */ /* 0x000fe20000020000 */
[----:B------:R-:W1:Y:S02]  /*05a0*/  FENCE.VIEW.ASYNC.S ;  /* 0x00000000000073c6 */ /* 0x000e640000000000 */
[----:B-1----:R-:W2:Y:S02]  /*05b0*/  @!UP0 SYNCS.EXCH.64 URZ, [UR9+0x50], UR4 ;  /* 0x00005004093f85b2 */ /* 0x002ea40008000100 */
[----:B------:R1:W2:Y:S01]  /*05c0*/  @!UP1 SYNCS.EXCH.64 URZ, [UR9+0x58], UR4 ;  /* 0x00005804093f95b2 */ /* 0x0002a20008000100 */
[----:B------:R-:W-:Y:S01]  /*05d0*/  NOP ;  /* 0x0000000000007918 */ /* 0x000fe20000000000 */
[----:B-1----:R-:W-:-:S02]  /*05e0*/  ULDC.64 UR4, c[0x0][0x598] ;  /* 0x0001660000047ab9 */ /* 0x002fc40000000a00 */
[----:B------:R-:W-:Y:S02]  /*05f0*/  ISETP.NE.U32.AND P0, PT, RZ, UR4, PT ;  /* 0x00000004ff007c0c */ /* 0x000fe4000bf05070 */
[----:B------:R1:W2:Y:S02]  /*0600*/  @!UP2 SYNCS.EXCH.64 URZ, [UR10+0x30], UR6 ;  /* 0x000030060a3fa5b2 */ /* 0x0002a40008000100 */
[----:B------:R-:W-:Y:S01]  /*0610*/  ISETP.NE.AND.EX P0, PT, RZ, UR5, PT, P0 ;  /* 0x00000005ff007c0c */ /* 0x000fe2000bf05300 */
[----:B------:R1:W2:Y:S01]  /*0620*/  @!UP3 SYNCS.EXCH.64 URZ, [UR10+0x38], UR6 ;  /* 0x000038060a3fb5b2 */ /* 0x0002a20008000100 */
[----:B------:R1:W2:Y:S01]  /*0630*/  @!UP4 SYNCS.EXCH.64 URZ, [UR10+0x40], UR6 ;  /* 0x000040060a3fc5b2 */ /* 0x0002a20008000100 */
[----:B------:R1:W2:Y:S01]  /*0640*/  @!UP5 SYNCS.EXCH.64 URZ, [UR10+0x48], UR6 ;  /* 0x000048060a3fd5b2 */ /* 0x0002a20008000100 */
[----:B------:R-:W-:Y:S01]  /*0650*/  NOP ;  /* 0x0000000000007918 */ /* 0x000fe20000000000 */
[----:B--234-:R-:W-:Y:S08]  /*0660*/  BAR.SYNC.DEFER_BLOCKING 0x0 ;  /* 0x0000000000007b1d */ /* 0x01cff00000010000 */
[----:B01----:R-:W-:Y:S05]  /*0670*/  @!P0 BRA `(.L_x_3) ;  /* 0x00000000001c8947 */ /* 0x003fea0003800000 */
[----:B------:R-:W0:Y:S02]  /*0680*/  LDC.64 R6, c[0x0][0x598] ;  /* 0x00016600ff067b82 */ /* 0x000e240000000a00 */
[----:B0-----:R-:W2:Y:S02]  /*0690*/  LDG.E.64 R6, desc[UR54][R6.64] ;  /* 0x0000003606067981 */ /* 0x001ea4000c1e1b00 */
[----:B--2---:R-:W-:-:S04]  /*06a0*/  ISETP.NE.U32.AND P0, PT, R6, RZ, PT ;  /* 0x000000ff0600720c */ /* 0x004fc80003f05070 */
[----:B------:R-:W-:-:S13]  /*06b0*/  ISETP.NE.AND.EX P0, PT, R7, RZ, PT, P0 ;  /* 0x000000ff0700720c */ /* 0x000fda0003f05300 */
[----:B------:R-:W-:Y:S05]  /*06c0*/  @!P0 BRA `(.L_x_3) ;  /* 0x0000000000088947 */ /* 0x000fea0003800000 */
[----:B------:R1:W5:Y:S01]  /*06d0*/  LD.E R22, desc[UR54][R6.64] ;  /* 0x0000003606167980 */ /* 0x000362000c101900 */
[----:B------:R-:W-:Y:S05]  /*06e0*/  BRA `(.L_x_4) ;  /* 0x0000000000247947 */ /* 0x000fea0003800000 */
.L_x_3:
[----:B------:R-:W-:Y:S02]  /*06f0*/  ULDC.64 UR4, c[0x0][0x588] ;  /* 0x0001620000047ab9 */ /* 0x000fe40000000a00 */
[----:B------:R-:W-:-:S04]  /*0700*/  ISETP.NE.U32.AND P0, PT, RZ, UR4, PT ;  /* 0x00000004ff007c0c */ /* 0x000fc8000bf05070 */
[----:B------:R-:W-:-:S13]  /*0710*/  ISETP.NE.AND.EX P0, PT, RZ, UR5, PT, P0 ;  /* 0x00000005ff007c0c */ /* 0x000fda000bf05300 */
[----:B------:R-:W-:Y:S05]  /*0720*/  @!P0 BRA `(.L_x_5) ;  /* 0x00000000000c8947 */ /* 0x000fea0003800000 */
[----:B------:R-:W0:Y:S02]  /*0730*/  LDC.64 R22, c[0x0][0x588] ;  /* 0x00016200ff167b82 */ /* 0x000e240000000a00 */
[----:B0-----:R0:W5:Y:S01]  /*0740*/  LDG.E R22, desc[UR54][R22.64] ;  /* 0x0000003616167981 */ /* 0x001162000c1e1900 */
[----:B------:R-:W-:Y:S05]  /*0750*/  BRA `(.L_x_4) ;  /* 0x0000000000087947 */ /* 0x000fea0003800000 */
.L_x_5:
[----:B------:R-:W-:Y:S02]  /*0760*/  ULDC UR4, c[0x0][0x580] ;  /* 0x0001600000047ab9 */ /* 0x000fe40000000800 */
[----:B------:R-:W-:-:S07]  /*0770*/  IMAD.U32 R22, RZ, RZ, UR4 ;  /* 0x00000004ff167e24 */ /* 0x000fce000f8e00ff */
.L_x_4:
[----:B------:R-:W-:Y:S02]  /*0780*/  ULDC.64 UR4, c[0x0][0x5a0] ;  /* 0x0001680000047ab9 */ /* 0x000fe40000000a00 */
[----:B------:R-:W-:-:S04]  /*0790*/  ISETP.NE.U32.AND P0, PT, RZ, UR4, PT ;  /* 0x00000004ff007c0c */ /* 0x000fc8000bf05070 */
[----:B------:R-:W-:-:S13]  /*07a0*/  ISETP.NE.AND.EX P0, PT, RZ, UR5, PT, P0 ;  /* 0x00000005ff007c0c */ /* 0x000fda000bf05300 */
[----:B------:R-:W-:Y:S05]  /*07b0*/  @!P0 BRA `(.L_x_6) ;  /* 0x00000000001c8947 */ /* 0x000fea0003800000 */
[----:B-1----:R-:W1:Y:S02]  /*07c0*/  LDC.64 R6, c[0x0][0x5a0] ;  /* 0x00016800ff067b82 */ /* 0x002e640000000a00 */
[----:B-1----:R-:W2:Y:S02]  /*07d0*/  LDG.E.64 R6, desc[UR54][R6.64] ;  /* 0x0000003606067981 */ /* 0x002ea4000c1e1b00 */
[----:B--2---:R-:W-:-:S04]  /*07e0*/  ISETP.NE.U32.AND P0, PT, R6, RZ, PT ;  /* 0x000000ff0600720c */ /* 0x004fc80003f05070 */
[----:B------:R-:W-:-:S13]  /*07f0*/  ISETP.NE.AND.EX P0, PT, R7, RZ, PT, P0 ;  /* 0x000000ff0700720c */ /* 0x000fda0003f05300 */
[----:B------:R-:W-:Y:S05]  /*0800*/  @!P0 BRA `(.L_x_6) ;  /* 0x0000000000088947 */ /* 0x000fea0003800000 */
[----:B0-----:R2:W5:Y:S01]  /*0810*/  LD.E R23, desc[UR54][R6.64] ;  /* 0x0000003606177980 */ /* 0x001562000c101900 */
[----:B------:R-:W-:Y:S05]  /*0820*/  BRA `(.L_x_7) ;  /* 0x0000000000247947 */ /* 0x000fea0003800000 */
.L_x_6:
[----:B------:R-:W-:Y:S02]  /*0830*/  ULDC.64 UR4, c[0x0][0x590] ;  /* 0x0001640000047ab9 */ /* 0x000fe40000000a00 */
[----:B------:R-:W-:-:S04]  /*0840*/  ISETP.NE.U32.AND P0, PT, RZ, UR4, PT ;  /* 0x00000004ff007c0c */ /* 0x000fc8000bf05070 */
[----:B------:R-:W-:-:S13]  /*0850*/  ISETP.NE.AND.EX P0, PT, RZ, UR5, PT, P0 ;  /* 0x00000005ff007c0c */ /* 0x000fda000bf05300 */
[----:B------:R-:W-:Y:S05]  /*0860*/  @!P0 BRA `(.L_x_8) ;  /* 0x00000000000c8947 */ /* 0x000fea0003800000 */
[----:B-1----:R-:W0:Y:S02]  /*0870*/  LDC.64 R6, c[0x0][0x590] ;  /* 0x00016400ff067b82 */ /* 0x002e240000000a00 */
[----:B0-----:R0:W5:Y:S01]  /*0880*/  LDG.E R23, desc[UR54][R6.64] ;  /* 0x0000003606177981 */ /* 0x001162000c1e1900 */
[----:B------:R-:W-:Y:S05]  /*0890*/  BRA `(.L_x_7) ;  /* 0x0000000000087947 */ /* 0x000fea0003800000 */
.L_x_8:
[----:B------:R-:W-:Y:S02]  /*08a0*/  ULDC UR4, c[0x0][0x584] ;  /* 0x0001610000047ab9 */ /* 0x000fe40000000800 */
[----:B0-----:R-:W-:-:S07]  /*08b0*/  IMAD.U32 R23, RZ, RZ, UR4 ;  /* 0x00000004ff177e24 */ /* 0x001fce000f8e00ff */
.L_x_7:
[----:B------:R-:W3:Y:S01]  /*08c0*/  S2UR UR10, SR_CTAID.Y ;  /* 0x00000000000a79c3 */ /* 0x000ee20000002600 */
[----:B------:R-:W-:Y:S01]  /*08d0*/  ULDC UR5, c[0x0][0x65c] ;  /* 0x0001970000057ab9 */ /* 0x000fe20000000800 */
[----:B------:R-:W-:Y:S01]  /*08e0*/  UISETP.NE.AND UP0, UPT, UR15, 0x2, UPT ;  /* 0x000000020f00788c */ /* 0x000fe2000bf05270 */
[----:B------:R-:W-:Y:S01]  /*08f0*/  IMAD.MOV.U32 R18, RZ, RZ, -0x1 ;  /* 0xffffffffff127424 */ /* 0x000fe200078e00ff */
[----:B------:R-:W-:Y:S01]  /*0900*/  UISETP.NE.AND UP2, UPT, UR5, 0x1, UPT ;  /* 0x000000010500788c */ /* 0x000fe2000bf45270 */
[----:B------:R-:W-:Y:S02]  /*0910*/  IMAD.MOV.U32 R2, RZ, RZ, -0x1 ;  /* 0xffffffffff027424 */ /* 0x000fe400078e00ff */
[----:B------:R-:W-:Y:S01]  /*0920*/  IMAD.MOV.U32 R19, RZ, RZ, -0x1 ;  /* 0xffffffffff137424 */ /* 0x000fe200078e00ff */
[----:B------:R-:W4:Y:S01]  /*0930*/  S2UR UR4, SR_CTAID.X ;  /* 0x00000000000479c3 */ /* 0x000f220000002500 */
[----:B------:R-:W-:-:S06]  /*0940*/  UP2UR UR38, UPR, URZ, 0x4 ;  /* 0x000000043f267883 */ /* 0x000fcc0008000000 */
[----:B------:R-:W-:Y:S01]  /*0950*/  @UP2 ULDC UR12, c[0x0][0x10] ;  /* 0x00000400000c2ab9 */ /* 0x000fe20000000800 */
[----:B------:R-:W-:Y:S01]  /*0960*/  @UP2 UMOV UR7, URZ ;  /* 0x0000003f00072c82 */ /* 0x000fe20008000000 */
[----:B------:R-:W-:Y:S01]  /*0970*/  @UP2 UMOV UR5, URZ ;  /* 0x0000003f00052c82 */ /* 0x000fe20008000000 */
[----:B012---:R-:W0:Y:S01]  /*0980*/  LDC.64 R6, c[0x0][0x650] ;  /* 0x00019400ff067b82 */ /* 0x007e220000000a00 */
[----:B---3--:R-:W-:Y:S02]  /*0990*/  @UP2 UMOV UR9, UR10 ;  /* 0x0000000a00092c82 */ /* 0x008fe40008000000 */
[----:B------:R-:W-:Y:S01]  /*09a0*/  @UP2 UMOV UR6, UR9 ;  /* 0x0000000900062c82 */ /* 0x000fe20008000000 */
[----:B------:R-:W-:Y:S01]  /*09b0*/  @!UP2 UMOV UR9, UR10 ;  /* 0x0000000a0009ac82 */ /* 0x000fe20008000000 */
[----:B----4-:R-:W-:-:S03]  /*09c0*/  @UP2 UIMAD.WIDE.U32 UR12, UR4, UR12, UR6 ;  /* 0x0000000c040c22a5 */ /* 0x010fc6000f8e0006 */
[----:B------:R-:W-:Y:S01]  /*09d0*/  @!UP2 ULDC UR6, c[0x0][0xc] ;  /* 0x000003000006aab9 */ /* 0x000fe20000000800 */
[----:B------:R-:W-:Y:S01]  /*09e0*/  @UP2 UIADD3 UR14, UR13, UR5, URZ ;  /* 0x000000050d0e2290 */ /* 0x000fe2000fffe03f */
[----:B------:R-:W-:Y:S02]  /*09f0*/  ULDC UR10, c[0x0][0xc] ;  /* 0x00000300000a7ab9 */ /* 0x000fe40000000800 */
[----:B------:R-:W-:Y:S01]  /*0a00*/  UMOV UR5, URZ ;  /* 0x0000003f00057c82 */ /* 0x000fe20008000000 */
[----:B------:R-:W-:Y:S01]  /*0a10*/  ULDC UR11, c[0x0][0x10] ;  /* 0x00000400000b7ab9 */ /* 0x000fe20000000800 */
[----:B------:R-:W-:Y:S02]  /*0a20*/  @!UP2 UIMAD.WIDE.U32 UR6, UR6, UR9, UR4 ;  /* 0x000000090606a2a5 */ /* 0x000fe4000f8e0004 */
[----:B------:R-:W-:Y:S01]  /*0a30*/  UIMAD.WIDE.U32 UR10, UR10, UR11, URZ ;  /* 0x0000000b0a0a72a5 */ /* 0x000fe2000f8e003f */
[----:B------:R-:W-:-:S03]  /*0a40*/  ULDC UR13, c[0x0][0x14] ;  /* 0x00000500000d7ab9 */ /* 0x000fc60000000800 */
[----:B------:R-:W-:Y:S02]  /*0a50*/  UIMAD.WIDE.U32 UR52, UR10, UR13, URZ ;  /* 0x0000000d0a3472a5 */ /* 0x000fe4000f8e003f */
[----:B------:R-:W-:Y:S01]  /*0a60*/  UIMAD UR37, UR11, UR13, URZ ;  /* 0x0000000d0b2572a4 */ /* 0x000fe2000f8e023f */
[----:B------:R-:W-:Y:S01]  /*0a70*/  @!UP2 UMOV UR12, UR6 ;  /* 0x00000006000cac82 */ /* 0x000fe20008000000 */
[----:B------:R-:W-:Y:S02]  /*0a80*/  @!UP2 UMOV UR14, UR7 ;  /* 0x00000007000eac82 */ /* 0x000fe40008000000 */
[----:B------:R-:W-:Y:S02]  /*0a90*/  UIADD3 UR37, UR53, UR37, URZ ;  /* 0x0000002535257290 */ /* 0x000fe4000fffe03f */
[----:B------:R-:W-:-:S04]  /*0aa0*/  UIADD3 UR6, UP1, UR12, UR52, URZ ;  /* 0x000000340c067290 */ /* 0x000fc8000ff3e03f */
[----:B------:R-:W-:Y:S02]  /*0ab0*/  UIADD3.X UR7, UR14, UR37, URZ, UP1, !UPT ;  /* 0x000000250e077290 */ /* 0x000fe40008ffe43f */
[----:B------:R-:W-:Y:S02]  /*0ac0*/  USEL UR6, UR6, UR12, !UP0 ;  /* 0x0000000c06067287 */ /* 0x000fe4000c000000 */
[----:B------:R-:W-:-:S04]  /*0ad0*/  USEL UR7, UR7, UR14, !UP0 ;  /* 0x0000000e07077287 */ /* 0x000fc8000c000000 */
[----:B0-----:R-:W-:Y:S01]  /*0ae0*/  ISETP.LE.U32.AND P0, PT, R6, UR6, PT ;  /* 0x0000000606007c0c */ /* 0x001fe2000bf03070 */
[----:B------:R-:W-:Y:S02]  /*0af0*/  IMAD.U32 R16, RZ, RZ, UR6 ;  /* 0x00000006ff107e24 */ /* 0x000fe4000f8e00ff */
[----:B------:R-:W-:Y:S02]  /*0b00*/  IMAD.U32 R0, RZ, RZ, UR7 ;  /* 0x00000007ff007e24 */ /* 0x000fe4000f8e00ff */
[----:B------:R-:W-:-:S03]  /*0b10*/  IMAD.U32 R17, RZ, RZ, UR7 ;  /* 0x00000007ff117e24 */ /* 0x000fc6000f8e00ff */
[----:B------:R-:W-:Y:S02]  /*0b20*/  ISETP.GE.U32.AND.EX P0, PT, R0, R7, PT, P0 ;  /* 0x000000070000720c */ /* 0x000fe40003f06100 */
[----:B------:R-:W-:-:S11]  /*0b30*/  PRMT R0, RZ, 0x7610, R0 ;  /* 0x00007610ff007816 */ /* 0x000fd60000000000 */
[----:B------:R-:W-:Y:S05]  /*0b40*/  @P0 BRA `(.L_x_9) ;  /* 0x00000004008c0947 */ /* 0x000fea0003800000 */
[----:B------:R-:W-:Y:S01]  /*0b50*/  I2FP.F32.U32 R0, UR4 ;  /* 0x0000000400007c45 */ /* 0x000fe20008201000 */
[----:B------:R-:W-:Y:S01]  /*0b60*/  ULDC.64 UR16, c[0x0][0x628] ;  /* 0x00018a0000107ab9 */ /* 0x000fe20000000a00 */
[----:B------:R-:W-:Y:S01]  /*0b70*/  ULDC UR6, c[0x0][0x150] ;  /* 0x0000540000067ab9 */ /* 0x000fe20000000800 */
[----:B------:R-:W-:Y:S01]  /*0b80*/  ISETP.NE.U32.AND P0, PT, RZ, UR16, PT ;  /* 0x00000010ff007c0c */ /* 0x000fe2000bf05070 */
[----:B------:R-:W-:Y:S01]  /*0b90*/  ULDC UR15, c[0x0][0x630] ;  /* 0x00018c00000f7ab9 */ /* 0x000fe20000000800 */
[----:B------:R-:W-:Y:S01]  /*0ba0*/  FMUL R0, R0, UR6 ;  /* 0x0000000600007c20 */ /* 0x000fe20008400000 */
[----:B------:R-:W-:Y:S01]  /*0bb0*/  R2UR UR19, R16 ;  /* 0x00000000101372ca */ /* 0x000fe200000e0000 */
[----:B------:R-:W-:Y:S01]  /*0bc0*/  ULDC UR21, c[0x0][0x154] ;  /* 0x0000550000157ab9 */ /* 0x000fe20000000800 */
[----:B------:R-:W-:Y:S01]  /*0bd0*/  ISETP.NE.AND.EX P0, PT, RZ, UR17, PT, P0 ;  /* 0x00000011ff007c0c */ /* 0x000fe2000bf05300 */
[----:B------:R0:W1:Y:S01]  /*0be0*/  F2I.U32.TRUNC.NTZ R2, R0 ;  /* 0x0000000000027305 */ /* 0x000062000020f000 */
[----:B------:R-:W-:-:S02]  /*0bf0*/  R2UR UR20, R17 ;  /* 0x00000000111472ca */ /* 0x000fc400000e0000 */
[----:B------:R-:W-:Y:S02]  /*0c00*/  R2UR UR6, R16 ;  /* 0x00000000100672ca */ /* 0x000fe400000e0000 */
[----:B------:R-:W-:-:S07]  /*0c10*/  R2UR UR7, R17 ;  /* 0x00000000110772ca */ /* 0x000fce00000e0000 */
[----:B0-----:R-:W-:Y:S08]  /*0c20*/  @!P0 BRA `(.L_x_10) ;  /* 0x0000000000308947 */ /* 0x001ff00003800000 */
[----:B------:R-:W-:Y:S01]  /*0c30*/  R2UR UR6, R16 ;  /* 0x00000000100672ca */ /* 0x000fe200000e0000 */
[----:B------:R-:W-:Y:S01]  /*0c40*/  ULDC UR12, c[0x0][0x634] ;  /* 0x00018d00000c7ab9 */ /* 0x000fe20000000800 */
[----:B------:R-:W-:-:S11]  /*0c50*/  R2UR UR14, R17 ;  /* 0x00000000110e72ca */ /* 0x000fd600000e0000 */
[----:B------:R-:W-:-:S04]  /*0c60*/  UIADD3 UR12, UP1, UR6, UR12, URZ ;  /* 0x0000000c060c7290 */ /* 0x000fc8000ff3e03f */
[----:B------:R-:W-:-:S04]  /*0c70*/  UIADD3.X UR14, URZ, UR14, URZ, UP1, !UPT ;  /* 0x0000000e3f0e7290 */ /* 0x000fc80008ffe43f */
[----:B------:R-:W-:-:S04]  /*0c80*/  UIMAD.WIDE.U32 UR6, UR14, UR16, URZ ;  /* 0x000000100e0672a5 */ /* 0x000fc8000f8e003f */
[----:B------:R-:W-:Y:S02]  /*0c90*/  UIMAD.WIDE.U32 UR10, UP1, UR12, UR17, UR6 ;  /* 0x000000110c0a72a5 */ /* 0x000fe4000f820006 */
[----:B------:R-:W-:Y:S02]  /*0ca0*/  UIMAD.WIDE.U32 UR6, UR12, UR16, URZ ;  /* 0x000000100c0672a5 */ /* 0x000fe4000f8e003f */
[----:B------:R-:W-:Y:S02]  /*0cb0*/  UIADD3.X UR13, URZ, URZ, URZ, UP1, !UPT ;  /* 0x0000003f3f0d7290 */ /* 0x000fe40008ffe43f */
[----:B------:R-:W-:Y:S01]  /*0cc0*/  UIADD3 URZ, UP1, UR7, UR10, URZ ;  /* 0x0000000a073f7290 */ /* 0x000fe2000ff3e03f */
[----:B------:R-:W-:-:S03]  /*0cd0*/  UMOV UR12, UR11 ;  /* 0x0000000b000c7c82 */ /* 0x000fc60008000000 */
[----:B------:R-:W-:-:S12]  /*0ce0*/  UIMAD.WIDE.U32.X UR6, UR14, UR17, UR12, UP1 ;  /* 0x000000110e0672a5 */ /* 0x000fd800088e040c */
.L_x_10:
[----:B------:R-:W-:Y:S01]  /*0cf0*/  USHF.R.U64 UR5, UR6, UR15, UR7 ;  /* 0x0000000f06057299 */ /* 0x000fe20008001207 */
[----:B------:R-:W-:Y:S01]  /*0d00*/  I2FP.F32.U32 R0, UR9 ;  /* 0x0000000900007c45 */ /* 0x000fe20008201000 */
[----:B------:R-:W-:Y:S01]  /*0d10*/  USHF.R.U32.HI UR6, URZ, UR15, UR7 ;  /* 0x0000000f3f067299 */ /* 0x000fe20008011607 */
[----:B-1----:R-:W-:Y:S01]  /*0d20*/  R2UR UR14, R2 ;  /* 0x00000000020e72ca */ /* 0x002fe200000e0000 */
[----:B------:R-:W-:Y:S02]  /*0d30*/  UIADD3 UR17, UP1, URZ, -UR5, URZ ;  /* 0x800000053f117290 */ /* 0x000fe4000ff3e03f */
[----:B------:R-:W-:Y:S01]  /*0d40*/  FMUL R0, R0, UR21 ;  /* 0x0000001500007c20 */ /* 0x000fe20008400000 */
[----:B------:R-:W-:Y:S01]  /*0d50*/  ULDC.64 UR10, c[0x0][0x620] ;  /* 0x00018800000a7ab9 */ /* 0x000fe20000000a00 */
[----:B------:R-:W-:Y:S01]  /*0d60*/  UIADD3.X UR6, URZ, ~UR6, URZ, UP1, !UPT ;  /* 0x800000063f067290 */ /* 0x000fe20008ffe43f */
[----:B------:R-:W-:Y:S01]  /*0d70*/  UMOV UR12, UR19 ;  /* 0x00000013000c7c82 */ /* 0x000fe20008000000 */
[----:B------:R-:W-:-:S02]  /*0d80*/  UMOV UR13, UR20 ;  /* 0x00000014000d7c82 */ /* 0x000fc40008000000 */
[----:B------:R-:W-:Y:S01]  /*0d90*/  UIMAD UR6, UR6, UR10, URZ ;  /* 0x0000000a060672a4 */ /* 0x000fe2000f8e023f */
[----:B------:R-:W0:Y:S01]  /*0da0*/  F2I.U32.TRUNC.NTZ R0, R0 ;  /* 0x0000000000007305 */ /* 0x000e22000020f000 */
[----:B------:R-:W-:Y:S02]  /*0db0*/  UIMAD.WIDE.U32 UR12, UR17, UR10, UR12 ;  /* 0x0000000a110c72a5 */ /* 0x000fe4000f8e000c */
[----:B------:R-:W-:Y:S01]  /*0dc0*/  UIMAD UR17, UR17, UR11, UR6 ;  /* 0x0000000b111172a4 */ /* 0x000fe2000f8e0206 */
[----:B------:R-:W-:Y:S01]  /*0dd0*/  ULDC UR24, c[0x0][0x658] ;  /* 0x0001960000187ab9 */ /* 0x000fe20000000800 */
[----:B------:R-:W-:Y:S02]  /*0de0*/  UMOV UR22, 0xffffffff ;  /* 0xffffffff00167882 */ /* 0x000fe40000000000 */
[----:B------:R-:W-:Y:S01]  /*0df0*/  UIADD3 UR17, UR13, UR17, URZ ;  /* 0x000000110d117290 */ /* 0x000fe2000fffe03f */
[----:B------:R-:W-:Y:S01]  /*0e00*/  ULDC UR19, c[0x0][0x618] ;  /* 0x0001860000137ab9 */ /* 0x000fe20000000800 */
[----:B------:R-:W-:Y:S01]  /*0e10*/  ULDC.64 UR6, c[0x0][0x640] ;  /* 0x0001900000067ab9 */ /* 0x000fe20000000a00 */
[----:B------:R-:W-:Y:S01]  /*0e20*/  USHF.L.U32 UR13, UR22, UR24, URZ ;  /* 0x00000018160d7299 */ /* 0x000fe2000800063f */
[----:B------:R-:W-:Y:S01]  /*0e30*/  ISETP.NE.U32.AND P0, PT, RZ, UR6, PT ;  /* 0x00000006ff007c0c */ /* 0x000fe2000bf05070 */
[----:B------:R-:W-:-:S02]  /*0e40*/  USHF.R.U64 UR22, UR12, UR19, UR17 ;  /* 0x000000130c167299 */ /* 0x000fc40008001211 */
[----:B------:R-:W-:Y:S01]  /*0e50*/  USHF.R.U32.HI UR12, URZ, UR19, UR17 ;  /* 0x000000133f0c7299 */ /* 0x000fe20008011611 */
[----:B0-----:R-:W-:Y:S01]  /*0e60*/  R2UR UR16, R0 ;  /* 0x00000000001072ca */ /* 0x001fe200000e0000 */
[----:B------:R-:W-:Y:S01]  /*0e70*/  ULDC UR21, c[0x0][0x608] ;  /* 0x0001820000157ab9 */ /* 0x000fe20000000800 */
[----:B------:R-:W-:Y:S01]  /*0e80*/  ISETP.NE.AND.EX P0, PT, RZ, UR7, PT, P0 ;  /* 0x00000007ff007c0c */ /* 0x000fe2000bf05300 */
[----:B------:R-:W-:Y:S02]  /*0e90*/  USHF.R.U64 UR26, UR22, UR21, UR12 ;  /* 0x00000015161a7299 */ /* 0x000fe4000800120c */
[----:B------:R-:W-:Y:S01]  /*0ea0*/  USHF.R.U32.HI UR12, URZ, UR21, UR12 ;  /* 0x000000153f0c7299 */ /* 0x000fe2000801160c */
[----:B------:R-:W-:Y:S01]  /*0eb0*/  UMOV UR20, 0x1 ;  /* 0x0000000100147882 */ /* 0x000fe20000000000 */
[----:B------:R-:W-:Y:S02]  /*0ec0*/  UIADD3 UR14, -UR14, URZ, URZ ;  /* 0x0000003f0e0e7290 */ /* 0x000fe4000fffe13f */
[----:B------:R-:W-:-:S02]  /*0ed0*/  USHF.R.U64 UR27, UR26, UR24, UR12 ;  /* 0x000000181a1b7299 */ /* 0x000fc4000800120c */
[----:B------:R-:W-:Y:S01]  /*0ee0*/  USHF.L.U32 UR19, UR20, UR24, URZ ;  /* 0x0000001814137299 */ /* 0x000fe2000800063f */
[----:B------:R-:W-:Y:S01]  /*0ef0*/  ULDC UR15, c[0x0][0x144] ;  /* 0x00005100000f7ab9 */ /* 0x000fe20000000800 */
[----:B------:R-:W-:Y:S01]  /*0f00*/  ULDC UR10, c[0x0][0x600] ;  /* 0x00018000000a7ab9 */ /* 0x000fe20000000800 */
[----:B------:R-:W-:Y:S02]  /*0f10*/  ULOP3.LUT UR20, URZ, UR13, URZ, 0x33, !UPT ;  /* 0x0000000d3f147292 */ /* 0x000fe4000f8e333f */
[----:B------:R-:W-:Y:S02]  /*0f20*/  USHF.R.U32.HI UR13, URZ, UR24, UR12 ;  /* 0x000000183f0d7299 */ /* 0x000fe4000801160c */
[----:B------:R-:W-:Y:S02]  /*0f30*/  UIADD3 UR11, UR10, -0x1, URZ ;  /* 0xffffffff0a0b7890 */ /* 0x000fe4000fffe03f */
[----:B------:R-:W-:Y:S02]  /*0f40*/  UIADD3 UR23, -UR16, URZ, URZ ;  /* 0x0000003f10177290 */ /* 0x000fe4000fffe13f */
[----:B------:R-:W-:Y:S01]  /*0f50*/  UIMAD UR4, UR15, UR14, UR4 ;  /* 0x0000000e0f0472a4 */ /* 0x000fe2000f8e0204 */
[----:B------:R-:W-:Y:S01]  /*0f60*/  ULDC UR28, c[0x0][0x148] ;  /* 0x00005200001c7ab9 */ /* 0x000fe20000000800 */
[----:B------:R-:W-:Y:S01]  /*0f70*/  ULDC UR24, c[0x0][0x648] ;  /* 0x0001920000187ab9 */ /* 0x000fe20000000800 */
[----:B------:R-:W-:Y:S01]  /*0f80*/  ULDC UR25, c[0x0][0x638] ;  /* 0x00018e0000197ab9 */ /* 0x000fe20000000800 */
[----:B------:R-:W-:Y:S01]  /*0f90*/  UMOV UR12, UR27 ;  /* 0x0000001b000c7c82 */ /* 0x000fe20008000000 */
[----:B------:R-:W-:Y:S07]  /*0fa0*/  @!P0 BRA `(.L_x_11) ;  /* 0x0000000000308947 */ /* 0x000fee0003800000 */
[----:B------:R-:W-:Y:S02]  /*0fb0*/  ULDC UR16, c[0x0][0x64c] ;  /* 0x0001930000107ab9 */ /* 0x000fe40000000800 */
        /* <DEDUP_REMOVED lines=8> */
[----:B------:R-:W-:-:S07]  /*1040*/  UIMAD.WIDE.U32.X UR6, UR21, UR7, UR16, UP1 ;  /* 0x00000007150672a5 */ /* 0x000fce00088e0410 */
[----:B------:R-:W-:Y:S01]  /*1050*/  UMOV UR12, UR6 ;  /* 0x00000006000c7c82 */ /* 0x000fe20008000000 */
[----:B------:R-:W-:-:S05]  /*1060*/  UMOV UR13, UR7 ;  /* 0x00000007000d7c82 */ /* 0x000fca0008000000 */
.L_x_11:
[----:B------:R-:W-:Y:S01]  /*1070*/  UISETP.NE.AND UP1, UPT, UR38, URZ, UPT ;  /* 0x0000003f2600728c */ /* 0x000fe2000bf25270 */
[----:B------:R-:W-:Y:S01]  /*1080*/  IMAD.MOV.U32 R0, RZ, RZ, 0x1 ;  /* 0x00000001ff007424 */ /* 0x000fe200078e00ff */
[----:B------:R-:W-:Y:S01]  /*1090*/  USHF.R.U64 UR6, UR12, UR24, UR13 ;  /* 0x000000180c067299 */ /* 0x000fe2000800120d */
[----:B------:R-:W-:Y:S01]  /*10a0*/  IMAD.U32 R19, RZ, RZ, UR5 ;  /* 0x00000005ff137e24 */ /* 0x000fe2000f8e00ff */
[----:B------:R-:W-:Y:S02]  /*10b0*/  ULOP3.LUT UR20, UR26, UR20, URZ, 0xc0, !UPT ;  /* 0x000000141a147292 */ /* 0x000fe4000f8ec03f */
[----:B------:R-:W-:Y:S02]  /*10c0*/  UIADD3 UR7, -UR6, URZ, URZ ;  /* 0x0000003f06077290 */ /* 0x000fe4000fffe13f */
[----:B------:R-:W-:Y:S02]  /*10d0*/  UIMAD UR19, UR19, UR6, UR20 ;  /* 0x00000006131372a4 */ /* 0x000fe4000f8e0214 */
[----:B------:R-:W-:-:S02]  /*10e0*/  ULOP3.LUT UR11, UR22, UR11, URZ, 0xc0, !UPT ;  /* 0x0000000b160b7292 */ /* 0x000fc4000f8ec03f */
[----:B------:R-:W-:Y:S02]  /*10f0*/  @UP1 UIMAD UR4, UR28, UR23, UR9 ;  /* 0x000000171c0412a4 */ /* 0x000fe4000f8e0209 */
[----:B------:R-:W-:-:S03]  /*1100*/  UIMAD UR6, UR7, UR25, UR27 ;  /* 0x00000019070672a4 */ /* 0x000fc6000f8e021b */
[----:B------:R-:W-:Y:S01]  /*1110*/  ULDC UR7, c[0x0][0x610] ;  /* 0x0001840000077ab9 */ /* 0x000fe20000000800 */
[----:B------:R-:W-:Y:S02]  /*1120*/  UIMAD UR6, UR6, UR10, UR11 ;  /* 0x0000000a060672a4 */ /* 0x000fe4000f8e020b */
[----:B------:R-:W-:-:S04]  /*1130*/  UIMAD UR4, UR19, UR7, UR4 ;  /* 0x00000007130472a4 */ /* 0x000fc8000f8e0204 */
[----:B------:R-:W-:Y:S02]  /*1140*/  USEL UR7, UR6, UR4, !UP1 ;  /* 0x0000000406077287 */ /* 0x000fe4000c800000 */
[----:B------:R-:W-:-:S04]  /*1150*/  USEL UR4, UR4, UR6, !UP1 ;  /* 0x0000000604047287 */ /* 0x000fc8000c800000 */
[----:B------:R-:W-:Y:S02]  /*1160*/  IMAD.U32 R2, RZ, RZ, UR7 ;  /* 0x00000007ff027e24 */ /* 0x000fe4000f8e00ff */
[----:B------:R-:W-:-:S07]  /*1170*/  IMAD.U32 R18, RZ, RZ, UR4 ;  /* 0x00000004ff127e24 */ /* 0x000fce000f8e00ff */
.L_x_9:
[----:B------:R-:W-:Y:S02]  /*1180*/  ULDC UR4, c[0x0][0x28c] ;  /* 0x0000a30000047ab9 */ /* 0x000fe40000000800 */
[----:B------:R-:W-:-:S04]  /*1190*/  UIADD3 UR4, UR4, 0x3f, URZ ;  /* 0x0000003f04047890 */ /* 0x000fc8000fffe03f */
[----:B------:R-:W-:-:S04]  /*11a0*/  USHF.R.S32.HI UR5, URZ, 0x1f, UR4 ;  /* 0x0000001f3f057899 */ /* 0x000fc80008011404 */
[----:B------:R-:W-:-:S04]  /*11b0*/  ULEA.HI UR5, UR5, UR4, URZ, 0x6 ;  /* 0x0000000405057291 */ /* 0x000fc8000f8f303f */
[----:B------:R-:W-:Y:S01]  /*11c0*/  USHF.R.S32.HI UR39, URZ, 0x6, UR5 ;  /* 0x000000063f277899 */ /* 0x000fe20008011405 */
[----:B------:R-:W-:Y:S11]  /*11d0*/  @!P1 BRA `(.L_x_12) ;  /* 0x0000005400ac9947 */ /* 0x000ff60003800000 */
[----:B------:R-:W-:-:S06]  /*11e0*/  UISETP.GT.U32.AND UP1, UPT, UR18, 0x1, UPT ;  /* 0x000000011200788c */ /* 0x000fcc000bf24070 */
[----:B------:R-:W-:-:S13]  /*11f0*/  PLOP3.LUT P0, PT, PT, PT, UP1, 0x80, 0x0 ;  /* 0x000000000000781c */ /* 0x000fda0003f0f018 */
[----:B------:R-:W-:Y:S05]  /*1200*/  @P0 EXIT ;  /* 0x000000000000094d */ /* 0x000fea0003800000 */
.L_x_13:
[----:B------:R-:W-:-:S08]  /*1210*/  NOP ;  /* 0x0000000000007918 */ /* 0x000fd00000000000 */
[----:B------:R-:W0:Y:S02]  /*1220*/  USETMAXREG.TRY_ALLOC.CTAPOOL UP1, 0xe8 ;  /* 0x000000e8000079c8 */ /* 0x000e240008020600 */
[----:B0-----:R-:W-:-:S13]  /*1230*/  PLOP3.LUT P0, PT, PT, PT, UP1, 0x80, 0x0 ;  /* 0x000000000000781c */ /* 0x001fda0003f0f018 */
[----:B------:R-:W-:Y:S05]  /*1240*/  @!P0 BRA `(.L_x_13) ;  /* 0xfffffffc00f08947 */ /* 0x000fea000383ffff */
[----:B------:R-:W-:-:S13]  /*1250*/  LOP3.LUT P0, RZ, R0, 0xff, RZ, 0xc0, !PT ;  /* 0x000000ff00ff7812 */ /* 0x000fda000780c0ff */
[----:B------:R-:W-:Y:S05]  /*1260*/  @!P0 EXIT ;  /* 0x000000000000894d */ /* 0x000fea0003800000 */
[----:B------:R-:W-:Y:S01]  /*1270*/  SHF.R.S32.HI R0, RZ, 0x1f, R3 ;  /* 0x0000001fff007819 */ /* 0x000fe20000011403 */
[----:B------:R-:W0:Y:S01]  /*1280*/  S2UR UR5, SR_CgaCtaId ;  /* 0x00000000000579c3 */ /* 0x000e220000008800 */
[----:B------:R-:W-:Y:S01]  /*1290*/  UMOV UR41, 0x400 ;  /* 0x0000040000297882 */ /* 0x000fe20000000000 */
[----:B------:R-:W-:Y:S01]  /*12a0*/  USHF.R.U32.HI UR4, URZ, 0x1, UR39 ;  /* 0x000000013f047899 */ /* 0x000fe20008011627 */
[CC--:B------:R-:W-:Y:S01]  /*12b0*/  LEA.HI R4, R0.reuse, R3.reuse, RZ, 0x2 ;  /* 0x0000000300047211 */ /* 0x0c0fe200078f10ff */
[----:B------:R-:W-:Y:S01]  /*12c0*/  ULOP3.LUT UR45, UR39, 0x1, URZ, 0xc0, !UPT ;  /* 0x00000001272d7892 */ /* 0x000fe2000f8ec03f */
[----:B------:R-:W-:Y:S01]  /*12d0*/  LEA.HI R0, R0, R3, RZ, 0x5 ;  /* 0x0000000300007211 */ /* 0x000fe200078f28ff */
[----:B------:R-:W-:Y:S01]  /*12e0*/  ULDC.64 UR10, c[0x0][0x288] ;  /* 0x0000a200000a7ab9 */ /* 0x000fe20000000a00 */
[--C-:B------:R-:W-:Y:S01]  /*12f0*/  SHF.R.S32.HI R88, RZ, 0x2, R4.reuse ;  /* 0x00000002ff587819 */ /* 0x100fe20000011404 */
[----:B------:R-:W1:Y:S01]  /*1300*/  LDC.64 R6, c[0x0][0x5c8] ;  /* 0x00017200ff067b82 */ /* 0x000e620000000a00 */
[----:B------:R-:W-:Y:S01]  /*1310*/  SHF.R.S32.HI R5, RZ, 0x1f, R4 ;  /* 0x0000001fff057819 */ /* 0x000fe20000011404 */
[----:B------:R-:W-:Y:S01]  /*1320*/  UISETP.LT.AND UP1, UPT, UR39, 0x1, UPT ;  /* 0x000000012700788c */ /* 0x000fe2000bf21270 */
[----:B------:R-:W-:Y:S01]  /*1330*/  LOP3.LUT R4, R4, 0xfffffffc, RZ, 0xc0, !PT ;  /* 0xfffffffc04047812 */ /* 0x000fe200078ec0ff */
[----:B------:R-:W-:Y:S01]  /*1340*/  ULOP3.LUT UR4, UR4, 0x1, URZ, 0xc0, !UPT ;  /* 0x0000000104047892 */ /* 0x000fe2000f8ec03f */
[----:B------:R-:W-:Y:S01]  /*1350*/  LEA.HI R5, R5, R88, RZ, 0x3 ;  /* 0x0000005805057211 */ /* 0x000fe200078f18ff */
[----:B------:R-:W-:Y:S01]  /*1360*/  ULDC UR44, c[0x0][0x658] ;  /* 0x00019600002c7ab9 */ /* 0x000fe20000000800 */
[----:B------:R-:W-:Y:S01]  /*1370*/  UMOV UR6, 0xffffffff ;  /* 0xffffffff00067882 */ /* 0x000fe20000000000 */
[----:B------:R-:W-:Y:S01]  /*1380*/  IMAD.IADD R4, R3, 0x1, -R4 ;  /* 0x0000000103047824 */ /* 0x000fe200078e0a04 */
[----:B------:R-:W-:Y:S01]  /*1390*/  LOP3.LUT R5, R5, 0xfffffff8, RZ, 0xc0, !PT ;  /* 0xfffffff805057812 */ /* 0x000fe200078ec0ff */
[----:B------:R-:W-:Y:S01]  /*13a0*/  IMAD.U32 R3, RZ, RZ, UR10 ;  /* 0x0000000aff037e24 */ /* 0x000fe2000f8e00ff */
[----:B------:R-:W-:Y:S01]  /*13b0*/  ULDC UR8, c[0x0][0x284] ;  /* 0x0000a10000087ab9 */ /* 0x000fe20000000800 */
[----:B------:R-:W-:Y:S01]  /*13c0*/  IMAD.SHL.U32 R90, R4, 0x2, RZ ;  /* 0x00000002045a7824 */ /* 0x000fe200078e00ff */
[----:B------:R-:W-:Y:S01]  /*13d0*/  USEL UR45, UR45, URZ, !UP0 ;  /* 0x0000003f2d2d7287 */ /* 0x000fe2000c000000 */
[----:B------:R-:W-:Y:S01]  /*13e0*/  IMAD.IADD R88, R88, 0x1, -R5 ;  /* 0x0000000158587824 */ /* 0x000fe200078e0a05 */
[----:B------:R-:W-:Y:S01]  /*13f0*/  SHF.R.S32.HI R5, RZ, 0x5, R0 ;  /* 0x00000005ff057819 */ /* 0x000fe20000011400 */
[----:B------:R-:W-:Y:S01]  /*1400*/  VIADD R0, R95, 0xffffffff ;  /* 0xffffffff5f007836 */ /* 0x000fe20000000000 */
[----:B0-----:R-:W-:Y:S01]  /*1410*/  ULEA UR41, UR5, UR41, 0x18 ;  /* 0x0000002905297291 */ /* 0x001fe2000f8ec03f */
[----:B------:R-:W-:Y:S01]  /*1420*/  IMAD R94, R4, -0x2, R3 ;  /* 0xfffffffe045e7824 */ /* 0x000fe200078e0203 */
[--C-:B------:R-:W-:Y:S01]  /*1430*/  SHF.R.S32.HI R89, RZ, 0x1f, R88.reuse ;  /* 0x0000001fff597819 */ /* 0x100fe20000011458 */
[C-C-:B------:R-:W-:Y:S01]  /*1440*/  IMAD R97, R5.reuse, -0x10, -R88.reuse ;  /* 0xfffffff005617824 */ /* 0x140fe200078e0a58 */
[C---:B------:R-:W-:Y:S01]  /*1450*/  ISETP.NE.AND P0, PT, R0.reuse, RZ, PT ;  /* 0x000000ff0000720c */ /* 0x040fe20003f05270 */
[----:B------:R-:W-:Y:S01]  /*1460*/  IMAD.SHL.U32 R0, R0, 0x8, RZ ;  /* 0x0000000800007824 */ /* 0x000fe200078e00ff */
[----:B------:R-:W-:Y:S01]  /*1470*/  UIADD3 UR50, UR41, 0x30, URZ ;  /* 0x0000003029327890 */ /* 0x000fe2000fffe03f */
[----:B------:R-:W-:Y:S01]  /*1480*/  IMAD.WIDE R88, R5, 0x10, R88 ;  /* 0x0000001005587825 */ /* 0x000fe200078e0258 */
[----:B------:R-:W-:Y:S01]  /*1490*/  USEL UR46, UR39, 0x1, UP1 ;  /* 0x00000001272e7887 */ /* 0x000fe20008800000 */
[----:B-1----:R-:W-:Y:S01]  /*14a0*/  SHF.L.U64.HI R92, R6, 0x3, R7 ;  /* 0x00000003065c7819 */ /* 0x002fe20000010207 */
[----:B------:R-:W-:Y:S01]  /*14b0*/  USHF.L.U32 UR6, UR6, UR44, URZ ;  /* 0x0000002c06067299 */ /* 0x000fe2000800063f */
[----:B------:R-:W-:Y:S01]  /*14c0*/  LOP3.LUT R0, R0, 0x8, RZ, 0xc0, !PT ;  /* 0x0000000800007812 */ /* 0x000fe200078ec0ff */
[----:B------:R-:W-:Y:S01]  /*14d0*/  UISETP.EQ.U32.AND UP0, UPT, UR4, 0x1, !UP0 ;  /* 0x000000010400788c */ /* 0x000fe2000c702070 */
[----:B------:R-:W-:Y:S01]  /*14e0*/  IMAD.SHL.U32 R93, R6, 0x8, RZ ;  /* 0x00000008065d7824 */ /* 0x000fe200078e00ff */
[----:B------:R-:W-:Y:S01]  /*14f0*/  SEL R98, RZ, 0x1, P0 ;  /* 0x00000001ff627807 */ /* 0x000fe20000000000 */
[----:B------:R-:W-:Y:S01]  /*1500*/  VIADD R97, R97, UR8 ;  /* 0x0000000861617c36 */ /* 0x000fe20008000000 */
[----:B------:R-:W-:Y:S01]  /*1510*/  LEA R95, R95, UR50, 0x3 ;  /* 0x000000325f5f7c11 */ /* 0x000fe2000f8e18ff */
[----:B------:R-:W-:Y:S01]  /*1520*/  ULDC UR43, c[0x0][0x600] ;  /* 0x00018000002b7ab9 */ /* 0x000fe20000000800 */
[C---:B------:R-:W-:Y:S01]  /*1530*/  LOP3.LUT R99, R0.reuse, 0x8, RZ, 0x3c, !PT ;  /* 0x0000000800637812 */ /* 0x040fe200078e3cff */
[----:B------:R-:W-:Y:S01]  /*1540*/  UMOV UR7, 0x1 ;  /* 0x0000000100077882 */ /* 0x000fe20000000000 */
[----:B------:R-:W-:Y:S01]  /*1550*/  LOP3.LUT R96, R0, 0x18, RZ, 0x3c, !PT ;  /* 0x0000001800607812 */ /* 0x000fe200078e3cff */
[----:B------:R-:W-:Y:S01]  /*1560*/  ULOP3.LUT UR49, UR36, 0x1, URZ, 0xfc, !UPT ;  /* 0x0000000124317892 */ /* 0x000fe2000f8efc3f */
[----:B------:R-:W-:Y:S01]  /*1570*/  SHF.R.S32.HI R91, RZ, 0x1f, R90 ;  /* 0x0000001fff5b7819 */ /* 0x000fe2000001145a */
[----:B------:R-:W-:-:S02]  /*1580*/  USHF.L.U64.HI UR40, UR52, 0x1, UR37 ;  /* 0x0000000134287899 */ /* 0x000fc40008010225 */
[----:B------:R-:W-:Y:S02]  /*1590*/  UIADD3 UR42, UR11, 0x7e, URZ ;  /* 0x0000007e0b2a7890 */ /* 0x000fe4000fffe03f */
[----:B------:R-:W-:Y:S02]  /*15a0*/  UIADD3 UR43, UR43, -0x1, URZ ;  /* 0xffffffff2b2b7890 */ /* 0x000fe4000fffe03f */
[----:B------:R-:W-:Y:S02]  /*15b0*/  USHF.L.U32 UR44, UR7, UR44, URZ ;  /* 0x0000002c072c7299 */ /* 0x000fe4000800063f */
[----:B------:R-:W-:Y:S02]  /*15c0*/  UIADD3 UR46, -UR46, UR39, URZ ;  /* 0x000000272e2e7290 */ /* 0x000fe4000fffe13f */
[----:B------:R-:W-:Y:S02]  /*15d0*/  ULOP3.LUT UR47, URZ, UR6, URZ, 0x33, !UPT ;  /* 0x000000063f2f7292 */ /* 0x000fe4000f8e333f */
[----:B------:R-:W-:-:S12]  /*15e0*/  USEL UR48, URZ, 0x1, !UP0 ;  /* 0x000000013f307887 */ /* 0x000fd8000c000000 */
.L_x_161:
[----:B------:R-:W-:-:S04]  /*15f0*/  SHF.L.U32 R0, R98, 0x1f, RZ ;  /* 0x0000001f62007819 */ /* 0x000fc800000006ff */
[----:B------:R-:W0:Y:S02]  /*1600*/  SYNCS.PHASECHK.TRANS64.TRYWAIT P0, [R95+URZ+-0x8], R0 ;  /* 0xfffff8005f0075a7 */ /* 0x000e24000800017f */
[----:B012345:R-:W-:Y:S05]  /*1610*/  @!P0 BRA `(.L_x_14) ;  /* 0x0000006000488947 */ /* 0x03ffea0003800000 */
.L_x_181:
[----:B------:R-:W-:Y:S02]  /*1620*/  ULDC UR4, c[0x0][0x28c] ;  /* 0x0000a30000047ab9 */ /* 0x000fe40000000800 */
[----:B------:R-:W-:-:S13]  /*1630*/  ISETP.LT.AND P0, PT, RZ, UR4, PT ;  /* 0x00000004ff007c0c */ /* 0x000fda000bf01270 */
[----:B------:R-:W-:Y:S05]  /*1640*/  @P0 BRA `(.L_x_15) ;  /* 0x0000000000400947 */ /* 0x000fea0003800000 */
[----:B0-----:R-:W-:Y:S01]  /*1650*/  MOV R0, 0x0 ;  /* 0x0000000000007802 */ /* 0x001fe20000000f00 */
[----:B------:R-:W-:Y:S01]  /*1660*/  ULDC.64 UR4, c[0x4][0x68] ;  /* 0x01001a0000047ab9 */ /* 0x000fe20000000a00 */
[----:B------:R-:W-:Y:S01]  /*1670*/  ULDC.64 UR6, c[0x4][0x8] ;  /* 0x0100020000067ab9 */ /* 0x000fe20000000a00 */
[----:B------:R-:W-:Y:S01]  /*1680*/  IMAD.U32 R4, RZ, RZ, UR4 ;  /* 0x00000004ff047e24 */ /* 0x000fe2000f8e00ff */
[----:B------:R0:W1:Y:S01]  /*1690*/  LDC.64 R14, c[0x4][R0] ;  /* 0x01000000000e7b82 */ /* 0x0000620000000a00 */
[----:B------:R-:W-:Y:S01]  /*16a0*/  IMAD.U32 R5, RZ, RZ, UR5 ;  /* 0x00000005ff057e24 */ /* 0x000fe2000f8e00ff */
[----:B------:R-:W-:Y:S01]  /*16b0*/  ULDC.64 UR4, c[0x4][0x70] ;  /* 0x01001c0000047ab9 */ /* 0x000fe20000000a00 */
[----:B------:R-:W-:Y:S02]  /*16c0*/  IMAD.U32 R10, RZ, RZ, UR6 ;  /* 0x00000006ff0a7e24 */ /* 0x000fe4000f8e00ff */
[----:B------:R-:W-:Y:S02]  /*16d0*/  IMAD.U32 R6, RZ, RZ, UR4 ;  /* 0x00000004ff067e24 */ /* 0x000fe4000f8e00ff */
[----:B------:R-:W-:-:S02]  /*16e0*/  IMAD.U32 R7, RZ, RZ, UR5 ;  /* 0x00000005ff077e24 */ /* 0x000fc4000f8e00ff */
[----:B------:R-:W-:Y:S02]  /*16f0*/  IMAD.U32 R11, RZ, RZ, UR7 ;  /* 0x00000007ff0b7e24 */ /* 0x000fe4000f8e00ff */
[----:B------:R-:W-:Y:S02]  /*1700*/  IMAD.MOV.U32 R8, RZ, RZ, 0x1e1 ;  /* 0x000001e1ff087424 */ /* 0x000fe400078e00ff */
[----:B------:R-:W-:Y:S02]  /*1710*/  IMAD.MOV.U32 R12, RZ, RZ, 0x1 ;  /* 0x00000001ff0c7424 */ /* 0x000fe400078e00ff */
[----:B0-----:R-:W-:-:S07]  /*1720*/  IMAD.MOV.U32 R13, RZ, RZ, RZ ;  /* 0x000000ffff0d7224 */ /* 0x001fce00078e00ff */
[----:B------:R-:W-:-:S07]  /*1730*/  LEPC R20, `(.L_x_15) ;  /* 0x000000001014794e */ /* 0x000fce0000000000 */
[----:B-1---5:R-:W-:Y:S05]  /*1740*/  CALL.ABS.NOINC R14 ;  /* 0x000000000e007343 */ /* 0x022fea0003c00000 */
.L_x_15:
[----:B0-----:R-:W-:-:S05]  /*1750*/  IMAD.U32 R0, RZ, RZ, UR49 ;  /* 0x00000031ff007e24 */ /* 0x001fca000f8e00ff */
[----:B------:R-:W-:-:S13]  /*1760*/  ISETP.NE.AND P0, PT, R0, 0x3, PT ;  /* 0x000000030000780c */ /* 0x000fda0003f05270 */
[----:B------:R-:W-:Y:S05]  /*1770*/  @!P0 BRA `(.L_x_16) ;  /* 0x0000000000048947 */ /* 0x000fea0003800000 */
[----:B------:R-:W-:Y:S01]  /*1780*/  BPT.TRAP 0x1 ;  /* 0x000000040000795c */ /* 0x000fe20000300000 */
.L_x_16:
[----:B------:R-:W-:Y:S02]  /*1790*/  IMAD.U32 R3, RZ, RZ, UR45 ;  /* 0x0000002dff037e24 */ /* 0x000fe4000f8e00ff */
[----:B------:R-:W-:-:S03]  /*17a0*/  IMAD.U32 R0, RZ, RZ, UR48 ;  /* 0x00000030ff007e24 */ /* 0x000fc6000f8e00ff */
[----:B------:R-:W-:Y:S02]  /*17b0*/  LEA R3, R3, UR41, 0x3 ;  /* 0x0000002903037c11 */ /* 0x000fe4000f8e18ff */
[----:B------:R-:W-:-:S04]  /*17c0*/  SHF.L.U32 R0, R0, 0x1f, RZ ;  /* 0x0000001f00007819 */ /* 0x000fc800000006ff */
[----:B------:R0:W1:Y:S01]  /*17d0*/  SYNCS.PHASECHK.TRANS64.TRYWAIT P1, [R3+URZ], R0 ;  /* 0x00000000030075a7 */ /* 0x000062000802017f */
[----:B------:R-:W-:Y:S05]  /*17e0*/  @!P0 BRA `(.L_x_17) ;  /* 0x0000000000048947 */ /* 0x000fea0003800000 */
[----:B------:R-:W-:Y:S01]  /*17f0*/  BPT.TRAP 0x1 ;  /* 0x000000040000795c */ /* 0x000fe20000300000 */
.L_x_17:
[----:B------:R-:W-:-:S05]  /*1800*/  IMAD.U32 R4, RZ, RZ, UR46 ;  /* 0x0000002eff047e24 */ /* 0x000fca000f8e00ff */
[----:B------:R-:W-:Y:S01]  /*1810*/  ISETP.GE.AND P2, PT, R4, 0x1, PT ;  /* 0x000000010400780c */ /* 0x000fe20003f46270 */
[----:B-1----:R-:W-:-:S12]  /*1820*/  @P1 BRA `(.L_x_18) ;  /* 0x0000000000081947 */ /* 0x002fd80003800000 */
[----:B------:R-:W1:Y:S02]  /*1830*/  SYNCS.PHASECHK.TRANS64.TRYWAIT P1, [R3+URZ], R0 ;  /* 0x00000000030075a7 */ /* 0x000e64000802017f */
[----:B-1----:R-:W-:Y:S05]  /*1840*/  @!P1 BRA `(.L_x_19) ;  /* 0x0000005c00d09947 */ /* 0x002fea0003800000 */
.L_x_18:
[----:B------:R-:W-:Y:S05]  /*1850*/  WARPSYNC.ALL ;  /* 0x0000000000007948 */ /* 0x000fea0003800000 */
[----:B------:R-:W-:Y:S01]  /*1860*/  UIADD3 UR4, UR41, 0x100, URZ ;  /* 0x0000010029047890 */ /* 0x000fe2000fffe03f */
[----:B------:R-:W-:Y:S01]  /*1870*/  WARPGROUP.ARRIVE ;  /* 0x00000000000079c5 */ /* 0x000fe20000000000 */
[----:B------:R-:W-:Y:S02]  /*1880*/  UIADD3 UR5, UR41, 0x4100, URZ ;  /* 0x0000410029057890 */ /* 0x000fe4000fffe03f */
[----:B------:R-:W-:Y:S02]  /*1890*/  USHF.R.U32.HI UR4, URZ, 0x4, UR4 ;  /* 0x000000043f047899 */ /* 0x000fe40008011604 */
[----:B------:R-:W-:-:S02]  /*18a0*/  USHF.R.U32.HI UR5, URZ, 0x4, UR5 ;  /* 0x000000043f057899 */ /* 0x000fc40008011605 */
[----:B------:R-:W-:Y:S02]  /*18b0*/  ULOP3.LUT UR4, UR4, 0x3fff, URZ, 0xc0, !UPT ;  /* 0x00003fff04047892 */ /* 0x000fe4000f8ec03f */
[----:B------:R-:W-:Y:S02]  /*18c0*/  ULOP3.LUT UR5, UR5, 0x3fff, URZ, 0xc0, !UPT ;  /* 0x00003fff05057892 */ /* 0x000fe4000f8ec03f */
[----:B------:R-:W-:Y:S02]  /*18d0*/  ULOP3.LUT UR8, UR4, 0x10000, URZ, 0xfc, !UPT ;  /* 0x0001000004087892 */ /* 0x000fe4000f8efc3f */
[----:B------:R-:W-:Y:S02]  /*18e0*/  ULOP3.LUT UR9, UR5, 0x10000, URZ, 0xfc, !UPT ;  /* 0x0001000005097892 */ /* 0x000fe4000f8efc3f */
[----:B------:R-:W-:Y:S02]  /*18f0*/  ULEA UR10, UR45, UR8, 0x9 ;  /* 0x000000082d0a7291 */ /* 0x000fe4000f8e483f */
[----:B------:R-:W-:Y:S01]  /*1900*/  ULEA UR11, UR45, UR9, 0xa ;  /* 0x000000092d0b7291 */ /* 0x000fe2000f8e503f */
[----:B------:R-:W-:Y:S01]  /*1910*/  UMOV UR5, 0x40000040 ;  /* 0x4000004000057882 */ /* 0x000fe20000000000 */
[----:B------:R-:W-:-:S03]  /*1920*/  UMOV UR7, 0x40000040 ;  /* 0x4000004000077882 */ /* 0x000fc60000000000 */
[----:B------:R-:W-:Y:S02]  /*1930*/  UMOV UR4, UR10 ;  /* 0x0000000a00047c82 */ /* 0x000fe40008000000 */
[----:B------:R-:W-:Y:S02]  /*1940*/  UMOV UR6, UR11 ;  /* 0x0000000b00067c82 */ /* 0x000fe40008000000 */
[----:B------:R-:W-:Y:S01]  /*1950*/  HGMMA.64x128x16.F32.BF16 R24, gdesc[UR4], RZ, !UPT, gsb0 ;  /* 0x01e00000041879f0 */ /* 0x000fe2000c0018ff */
[----:B------:R-:W-:Y:S02]  /*1960*/  UIADD3 UR4, UR10, 0x2, URZ ;  /* 0x000000020a047890 */ /* 0x000fe4000fffe03f */
[----:B------:R-:W-:Y:S01]  /*1970*/  UIADD3 UR6, UR11, 0x2, URZ ;  /* 0x000000020b067890 */ /* 0x000fe2000fffe03f */
[----:B------:R-:W-:Y:S01]  /*1980*/  UMOV UR5, 0x40000040 ;  /* 0x4000004000057882 */ /* 0x000fe20000000000 */
[----:B------:R-:W-:Y:S01]  /*1990*/  UMOV UR7, 0x40000040 ;  /* 0x4000004000077882 */ /* 0x000fe20000000000 */
[----:B------:R-:W-:-:S02]  /*19a0*/  WARPGROUP.DEPBAR.LE gsb0, 0x0 ;  /* 0x00008000000079c5 */ /* 0x000fc40000010000 */
[----:B------:R-:W-:-:S06]  /*19b0*/  WARPGROUP.ARRIVE ;  /* 0x00000000000079c5 */ /* 0x000fcc0000000000 */
[----:B------:R-:W-:Y:S01]  /*19c0*/  HGMMA.64x128x16.F32.BF16 R24, gdesc[UR4], R24, gsb0 ;  /* 0x01e00000041879f0 */ /* 0x000fe20008001818 */
[----:B------:R-:W-:Y:S02]  /*19d0*/  UIADD3 UR4, UR10, 0x4, URZ ;  /* 0x000000040a047890 */ /* 0x000fe4000fffe03f */
[----:B------:R-:W-:Y:S01]  /*19e0*/  UIADD3 UR6, UR11, 0x4, URZ ;  /* 0x000000040b067890 */ /* 0x000fe2000fffe03f */
[----:B------:R-:W-:Y:S01]  /*19f0*/  UMOV UR5, 0x40000040 ;  /* 0x4000004000057882 */ /* 0x000fe20000000000 */
[----:B------:R-:W-:Y:S01]  /*1a00*/  UMOV UR7, 0x40000040 ;  /* 0x4000004000077882 */ /* 0x000fe20000000000 */
[----:B------:R-:W-:Y:S02]  /*1a10*/  WARPGROUP.DEPBAR.LE gsb0, 0x0 ;  /* 0x00008000000079c5 */ /* 0x000fe40000010000 */
        /* <DEDUP_REMOVED lines=8> */
[----:B------:R-:W-:Y:S03]  /*1aa0*/  HGMMA.64x128x16.F32.BF16 R24, gdesc[UR4], R24, gsb0 ;  /* 0x01e00000041879f0 */ /* 0x000fe60008001818 */
[----:B------:R-:W-:Y:S02]  /*1ab0*/  WARPGROUP.DEPBAR.LE gsb0, 0x0 ;  /* 0x00008000000079c5 */ /* 0x000fe40000010000 */
[----:B------:R-:W-:Y:S05]  /*1ac0*/  @!P2 BRA `(.L_x_20) ;  /* 0x000000040014a947 */ /* 0x000fea0003800000 */
[----:B------:R-:W-:Y:S01]  /*1ad0*/  UIADD3 UR4, UR45, 0x1, URZ ;  /* 0x000000012d047890 */ /* 0x000fe2000fffe03f */
[----:B01----:R-:W-:Y:S01]  /*1ae0*/  IMAD.U32 R0, RZ, RZ, UR46 ;  /* 0x0000002eff007e24 */ /* 0x003fe2000f8e00ff */
[----:B------:R-:W-:Y:S02]  /*1af0*/  UMOV UR11, UR45 ;  /* 0x0000002d000b7c82 */ /* 0x000fe40008000000 */
[----:B------:R-:W-:-:S04]  /*1b00*/  UISETP.NE.AND UP0, UPT, UR4, 0x2, UPT ;  /* 0x000000020400788c */ /* 0x000fc8000bf05270 */
[----:B------:R-:W-:Y:S02]  /*1b10*/  USEL UR5, URZ, 0x1, UP0 ;  /* 0x000000013f057887 */ /* 0x000fe40008000000 */
[----:B------:R-:W-:Y:S02]  /*1b20*/  USEL UR10, UR4, URZ, UP0 ;  /* 0x0000003f040a7287 */ /* 0x000fe40008000000 */
[----:B------:R-:W-:-:S06]  /*1b30*/  ULOP3.LUT UR5, UR48, UR5, URZ, 0x3c, !UPT ;  /* 0x0000000530057292 */ /* 0x000fcc000f8e3c3f */
[----:B------:R-:W-:-:S07]  /*1b40*/  IMAD.U32 R5, RZ, RZ, UR5 ;  /* 0x00000005ff057e24 */ /* 0x000fce000f8e00ff */
.L_x_27:
[----:B01----:R-:W-:Y:S05]  /*1b50*/  @!P0 BRA `(.L_x_21) ;  /* 0x0000000000048947 */ /* 0x003fea0003800000 */
[----:B------:R-:W-:Y:S01]  /*1b60*/  BPT.TRAP 0x1 ;  /* 0x000000040000795c */ /* 0x000fe20000300000 */
.L_x_21:
[----:B------:R-:W-:Y:S01]  /*1b70*/  ULEA UR4, UR10, UR41, 0x3 ;  /* 0x000000290a047291 */ /* 0x000fe2000f8e183f */
[----:B------:R-:W-:-:S08]  /*1b80*/  SHF.L.U32 R3, R5, 0x1f, RZ ;  /* 0x0000001f05037819 */ /* 0x000fd000000006ff */
[----:B------:R0:W1:Y:S01]  /*1b90*/  SYNCS.PHASECHK.TRANS64.TRYWAIT P1, [UR4], R3 ;  /* 0x00000003ff0075a7 */ /* 0x0000620008020144 */
[----:B------:R-:W-:Y:S05]  /*1ba0*/  @!P0 BRA `(.L_x_22) ;  /* 0x0000000000048947 */ /* 0x000fea0003800000 */
[----:B------:R-:W-:Y:S01]  /*1bb0*/  BPT.TRAP 0x1 ;  /* 0x000000040000795c */ /* 0x000fe20000300000 */
.L_x_22:
[----:B-1----:R-:W-:Y:S05]  /*1bc0*/  @P1 BRA `(.L_x_23) ;  /* 0x0000000000081947 */ /* 0x002fea0003800000 */
[----:B------:R-:W1:Y:S02]  /*1bd0*/  SYNCS.PHASECHK.TRANS64.TRYWAIT P1, [UR4], R3 ;  /* 0x00000003ff0075a7 */ /* 0x000e640008020144 */
[----:B-1----:R-:W-:Y:S05]  /*1be0*/  @!P1 BRA `(.L_x_24) ;  /* 0x0000005800fc9947 */ /* 0x002fea0003800000 */
.L_x_23:
[----:B------:R-:W-:Y:S01]  /*1bf0*/  ULEA UR12, UR10, UR8, 0x9 ;  /* 0x000000080a0c7291 */ /* 0x000fe2000f8e483f */
[----:B------:R-:W-:Y:S01]  /*1c00*/  WARPGROUP.ARRIVE ;  /* 0x00000000000079c5 */ /* 0x000fe20000000000 */
[----:B------:R-:W-:Y:S01]  /*1c10*/  ULEA UR13, UR10, UR9, 0xa ;  /* 0x000000090a0d7291 */ /* 0x000fe2000f8e503f */
[----:B------:R-:W-:Y:S01]  /*1c20*/  UMOV UR5, 0x40000040 ;  /* 0x4000004000057882 */ /* 0x000fe20000000000 */
[----:B------:R-:W-:-:S03]  /*1c30*/  UMOV UR7, 0x40000040 ;  /* 0x4000004000077882 */ /* 0x000fc60000000000 */
[----:B------:R-:W-:Y:S02]  /*1c40*/  UMOV UR4, UR12 ;  /* 0x0000000c00047c82 */ /* 0x000fe40008000000 */
[----:B------:R-:W-:Y:S02]  /*1c50*/  UMOV UR6, UR13 ;  /* 0x0000000d00067c82 */ /* 0x000fe40008000000 */
[----:B------:R-:W-:Y:S01]  /*1c60*/  HGMMA.64x128x16.F32.BF16 R24, gdesc[UR4], R24, gsb0 ;  /* 0x01e00000041879f0 */ /* 0x000fe20008001818 */
        /* <DEDUP_REMOVED lines=23> */
[----:B------:R-:W-:Y:S01]  /*1de0*/  BPT.TRAP 0x1 ;  /* 0x000000040000795c */ /* 0x000fe20000300000 */
.L_x_25:
[----:B------:R-:W-:Y:S02]  /*1df0*/  UISETP.GT.U32.AND UP0, UPT, UR36, 0x1, UPT ;  /* 0x000000012400788c */ /* 0x000fe4000bf04070 */
[----:B------:R-:W-:-:S04]  /*1e00*/  ULEA UR4, UR11, UR41, 0x3 ;  /* 0x000000290b047291 */ /* 0x000fc8000f8e183f */
[----:B------:R-:W-:Y:S01]  /*1e10*/  UIADD3 UR4, UR4, 0x10, URZ ;  /* 0x0000001004047890 */ /* 0x000fe2000fffe03f */
[----:B------:R-:W-:-:S03]  /*1e20*/  PLOP3.LUT P1, PT, PT, PT, UP0, 0x80, 0x0 ;  /* 0x000000000000781c */ /* 0x000fc60003f2f008 */
[----:B------:R-:W-:-:S09]  /*1e30*/  UPRMT UR4, URZ, 0x654, UR4 ;  /* 0x000006543f047896 */ /* 0x000fd20008000004 */
[----:B------:R-:W-:Y:S01]  /*1e40*/  SYNCS.ARRIVE.TRANS64.RED.A1T0 RZ, [UR4], RZ ;  /* 0x000000ffffff79a7 */ /* 0x000fe20008100404 */
[----:B------:R-:W-:Y:S05]  /*1e50*/  @P1 BRA `(.L_x_26) ;  /* 0x0000000000041947 */ /* 0x000fea0003800000 */
[----:B------:R-:W-:Y:S01]  /*1e60*/  BPT.TRAP 0x1 ;  /* 0x000000040000795c */ /* 0x000fe20000300000 */
.L_x_26:
[----:B------:R-:W-:Y:S01]  /*1e70*/  UIADD3 UR10, UR10, 0x1, URZ ;  /* 0x000000010a0a7890 */ /* 0x000fe2000fffe03f */
[C---:B------:R-:W-:Y:S01]  /*1e80*/  ISETP.GT.AND P1, PT, R0.reuse, 0x1, PT ;  /* 0x000000010000780c */ /* 0x040fe20003f24270 */
[----:B------:R-:W-:Y:S01]  /*1e90*/  UIADD3 UR11, UR11, 0x1, URZ ;  /* 0x000000010b0b7890 */ /* 0x000fe2000fffe03f */
[----:B------:R-:W-:Y:S01]  /*1ea0*/  VIADD R0, R0, 0xffffffff ;  /* 0xffffffff00007836 */ /* 0x000fe20000000000 */
[----:B------:R-:W-:Y:S02]  /*1eb0*/  UISETP.NE.AND UP0, UPT, UR10, 0x2, UPT ;  /* 0x000000020a00788c */ /* 0x000fe4000bf05270 */
[----:B------:R-:W-:Y:S02]  /*1ec0*/  UISETP.NE.AND UP1, UPT, UR11, 0x2, UPT ;  /* 0x000000020b00788c */ /* 0x000fe4000bf25270 */
[----:B------:R-:W-:Y:S02]  /*1ed0*/  USEL UR4, URZ, 0x1, UP0 ;  /* 0x000000013f047887 */ /* 0x000fe40008000000 */
[----:B------:R-:W-:-:S02]  /*1ee0*/  USEL UR10, UR10, URZ, UP0 ;  /* 0x0000003f0a0a7287 */ /* 0x000fc40008000000 */
[----:B------:R-:W-:Y:S02]  /*1ef0*/  USEL UR11, UR11, URZ, UP1 ;  /* 0x0000003f0b0b7287 */ /* 0x000fe40008800000 */
[----:B------:R-:W-:Y:S01]  /*1f00*/  LOP3.LUT R5, R5, UR4, RZ, 0x3c, !PT ;  /* 0x0000000405057c12 */ /* 0x000fe2000f8e3cff */
[----:B------:R-:W-:Y:S09]  /*1f10*/  @P1 BRA `(.L_x_27) ;  /* 0xfffffffc000c1947 */ /* 0x000ff2000383ffff */
.L_x_20:
[----:B01----:R-:W0:Y:S01]  /*1f20*/  LDC R0, c[0x0][0x28c] ;  /* 0x0000a300ff007b82 */ /* 0x003e220000000800 */
[----:B------:R1:W-:Y:S01]  /*1f30*/  SYNCS.ARRIVE.TRANS64.A1T0 RZ, [R99+UR50], RZ ;  /* 0x000000ff63ff79a7 */ /* 0x0003e20008100032 */
[----:B0-----:R-:W-:-:S13]  /*1f40*/  ISETP.GE.AND P1, PT, R0, 0x1, PT ;  /* 0x000000010000780c */ /* 0x001fda0003f26270 */
[----:B-1----:R-:W-:Y:S05]  /*1f50*/  @!P1 BRA `(.L_x_28) ;  /* 0x0000000000309947 */ /* 0x002fea0003800000 */
[----:B------:R-:W-:Y:S05]  /*1f60*/  @!P0 BRA `(.L_x_29) ;  /* 0x0000000000048947 */ /* 0x000fea0003800000 */
[----:B------:R-:W-:Y:S01]  /*1f70*/  BPT.TRAP 0x1 ;  /* 0x000000040000795c */ /* 0x000fe20000300000 */
.L_x_29:
[----:B------:R-:W-:Y:S02]  /*1f80*/  UIADD3 UR4, UR46, UR45, URZ ;  /* 0x0000002d2e047290 */ /* 0x000fe4000fffe03f */
[----:B------:R-:W-:Y:S02]  /*1f90*/  UISETP.GT.U32.AND UP0, UPT, UR36, 0x1, UPT ;  /* 0x000000012400788c */ /* 0x000fe4000bf04070 */
[----:B------:R-:W-:-:S04]  /*1fa0*/  USHF.L.U32 UR4, UR4, 0x3, URZ ;  /* 0x0000000304047899 */ /* 0x000fc8000800063f */
[----:B------:R-:W-:Y:S01]  /*1fb0*/  ULOP3.LUT UR4, UR4, 0x8, URZ, 0xc0, !UPT ;  /* 0x0000000804047892 */ /* 0x000fe2000f8ec03f */
[----:B------:R-:W-:-:S03]  /*1fc0*/  PLOP3.LUT P0, PT, PT, PT, UP0, 0x80, 0x0 ;  /* 0x000000000000781c */ /* 0x000fc60003f0f008 */
[----:B------:R-:W-:-:S04]  /*1fd0*/  UIADD3 UR4, UR41, 0x10, UR4 ;  /* 0x0000001029047890 */ /* 0x000fc8000fffe004 */
[----:B------:R-:W-:-:S09]  /*1fe0*/  UPRMT UR4, URZ, 0x654, UR4 ;  /* 0x000006543f047896 */ /* 0x000fd20008000004 */
[----:B------:R-:W-:Y:S01]  /*1ff0*/  SYNCS.ARRIVE.TRANS64.RED.A1T0 RZ, [UR4], RZ ;  /* 0x000000ffffff79a7 */ /* 0x000fe20008100404 */
[----:B------:R-:W-:Y:S05]  /*2000*/  @P0 BRA `(.L_x_28) ;  /* 0x0000000000040947 */ /* 0x000fea0003800000 */
[----:B------:R-:W-:Y:S01]  /*2010*/  BPT.TRAP 0x1 ;  /* 0x000000040000795c */ /* 0x000fe20000300000 */
.L_x_28:
[----:B------:R-:W-:Y:S02]  /*2020*/  SHF.L.U32 R0, R98, 0x1f, RZ ;  /* 0x0000001f62007819 */ /* 0x000fe400000006ff */
[----:B------:R-:W-:Y:S02]  /*2030*/  SHF.R.S32.HI R9, RZ, 0x1f, R19 ;  /* 0x0000001fff097819 */ /* 0x000fe40000011413 */
[----:B------:R-:W0:Y:S02]  /*2040*/  SYNCS.PHASECHK.TRANS64.TRYWAIT P0, [R95+URZ+0x8], R0 ;  /* 0x000008005f0075a7 */ /* 0x000e24000800017f */
[----:B0-----:R-:W-:Y:S05]  /*2050*/  @!P0 BRA `(.L_x_30) ;  /* 0x0000005400f88947 */ /* 0x001fea0003800000 */
.L_x_182:
[----:B------:R-:W-:Y:S01]  /*2060*/  ULDC.64 UR4, c[0x0][0x5d0] ;  /* 0x0001740000047ab9 */ /* 0x000fe20000000a00 */
[----:B------:R-:W-:Y:S01]  /*2070*/  ULDC UR6, c[0x0][0x284] ;  /* 0x0000a10000067ab9 */ /* 0x000fe20000000800 */
[----:B0-----:R-:W-:Y:S02]  /*2080*/  IMAD R0, R9, UR4, RZ ;  /* 0x0000000409007c24 */ /* 0x001fe4000f8e02ff */
[----:B------:R-:W-:Y:S02]  /*2090*/  IMAD.SHL.U32 R10, R2, 0x80, RZ ;  /* 0x00000080020a7824 */ /* 0x000fe400078e00ff */
[C---:B------:R-:W-:Y:S02]  /*20a0*/  IMAD R5, R19.reuse, UR5, R0 ;  /* 0x0000000513057c24 */ /* 0x040fe4000f8e0200 */
[----:B------:R-:W-:Y:S01]  /*20b0*/  IMAD.SHL.U32 R0, R18, 0x40, RZ ;  /* 0x0000004012007824 */ /* 0x000fe200078e00ff */
[----:B------:R-:W-:Y:S01]  /*20c0*/  SHF.R.S32.HI R11, RZ, 0x1f, R10 ;  /* 0x0000001fff0b7819 */ /* 0x000fe2000001140a */
[----:B------:R-:W-:Y:S01]  /*20d0*/  IMAD.WIDE.U32 R2, R19, UR4, R90 ;  /* 0x0000000413027c25 */ /* 0x000fe2000f8e005a */
[----:B------:R-:W-:-:S02]  /*20e0*/  ULDC.64 UR4, c[0x0][0x5c8] ;  /* 0x0001720000047ab9 */ /* 0x000fc40000000a00 */
[----:B------:R-:W-:Y:S01]  /*20f0*/  ISETP.GE.AND P0, PT, R0, UR6, PT ;  /* 0x0000000600007c0c */ /* 0x000fe2000bf06270 */
[----:B------:R-:W-:Y:S01]  /*2100*/  ULDC UR6, c[0x0][0x288] ;  /* 0x0000a20000067ab9 */ /* 0x000fe20000000800 */
[----:B------:R-:W-:Y:S01]  /*2110*/  IADD3 R2, P1, R10, R2, RZ ;  /* 0x000000020a027210 */ /* 0x000fe20007f3e0ff */
[----:B------:R-:W-:Y:S01]  /*2120*/  IMAD.WIDE R14, R18, 0x40, R88 ;  /* 0x00000040120e7825 */ /* 0x000fe200078e0258 */
[----:B------:R-:W-:Y:S02]  /*2130*/  ISETP.GE.OR P0, PT, R10, UR6, P0 ;  /* 0x000000060a007c0c */ /* 0x000fe40008706670 */
[----:B------:R-:W-:Y:S01]  /*2140*/  IADD3.X R3, R11, R3, R5, P1, !PT ;  /* 0x000000030b037210 */ /* 0x000fe20000ffe405 */
[----:B------:R-:W-:-:S04]  /*2150*/  IMAD R7, R15, UR4, RZ ;  /* 0x000000040f077c24 */ /* 0x000fc8000f8e02ff */
[C---:B------:R-:W-:Y:S02]  /*2160*/  IMAD R7, R14.reuse, UR5, R7 ;  /* 0x000000050e077c24 */ /* 0x040fe4000f8e0207 */
[----:B------:R-:W-:-:S04]  /*2170*/  IMAD.WIDE.U32 R20, R14, UR4, R2 ;  /* 0x000000040e147c25 */ /* 0x000fc8000f8e0002 */
[----:B------:R-:W-:Y:S05]  /*2180*/  @P0 BRA `(.L_x_31) ;  /* 0x0000003c00e00947 */ /* 0x000fea0003800000 */
[----:B-----5:R-:W-:Y:S01]  /*2190*/  FSETP.NEU.AND P1, PT, R23, RZ, PT ;  /* 0x000000ff1700720b */ /* 0x020fe20003f2d000 */
[----:B------:R-:W-:Y:S01]  /*21a0*/  IMAD.IADD R18, R94, 0x1, -R10 ;  /* 0x000000015e127824 */ /* 0x000fe200078e0a0a */
[----:B------:R-:W-:Y:S01]  /*21b0*/  BSSY B0, `(.L_x_31) ;  /* 0x00003f5000007945 */ /* 0x000fe20003800000 */
[----:B------:R-:W-:Y:S02]  /*21c0*/  IMAD.IADD R0, R97, 0x1, -R0 ;  /* 0x0000000161007824 */ /* 0x000fe400078e0a00 */
[----:B------:R-:W-:Y:S01]  /*21d0*/  IMAD.IADD R7, R21, 0x1, R7 ;  /* 0x0000000115077824 */ /* 0x000fe200078e0207 */
[----:B------:R-:W-:-:S04]  /*21e0*/  ISETP.GT.AND P0, PT, R18, RZ, PT ;  /* 0x000000ff1200720c */ /* 0x000fc80003f04270 */
[----:B------:R-:W-:-:S03]  /*21f0*/  ISETP.GT.AND P2, PT, R0, RZ, P0 ;  /* 0x000000ff0000720c */ /* 0x000fc60000744270 */
[----:B------:R-:W-:Y:S10]  /*2200*/  @!P1 BRA `(.L_x_32) ;  /* 0x0000002c00249947 */ /* 0x000ff40003800000 */
[----:B------:R-:W0:Y:S01]  /*2210*/  LDC.64 R100, c[0x0][0x5b8] ;  /* 0x00016e00ff647b82 */ /* 0x000e220000000a00 */
[----:B------:R-:W-:-:S07]  /*2220*/  ULDC.64 UR4, c[0x0][0x5c0] ;  /* 0x0001700000047ab9 */ /* 0x000fce0000000a00 */
[----:B------:R-:W1:Y:S08]  /*2230*/  LDC.64 R104, c[0x0][0x5b0] ;  /* 0x00016c00ff687b82 */ /* 0x000e700000000a00 */
[----:B------:R-:W2:Y:S01]  /*2240*/  LDC.64 R106, c[0x0][0x5a8] ;  /* 0x00016a00ff6a7b82 */ /* 0x000ea20000000a00 */
[-C--:B0-----:R-:W-:Y:S02]  /*2250*/  IMAD R4, R9, R100.reuse, RZ ;  /* 0x0000006409047224 */ /* 0x081fe400078e02ff */
[----:B------:R-:W-:-:S04]  /*2260*/  IMAD.WIDE.U32 R2, R19, R100, R90 ;  /* 0x0000006413027225 */ /* 0x000fc800078e005a */
[----:B------:R-:W-:Y:S01]  /*2270*/  IMAD R101, R19, R101, R4 ;  /* 0x0000006513657224 */ /* 0x000fe200078e0204 */
[----:B------:R-:W-:Y:S01]  /*2280*/  IADD3 R4, P1, R10, R2, RZ ;  /* 0x000000020a047210 */ /* 0x000fe20007f3e0ff */
[----:B-1----:R-:W-:-:S03]  /*2290*/  IMAD R2, R15, R104, RZ ;  /* 0x000000680f027224 */ /* 0x002fc600078e02ff */
[----:B------:R-:W-:Y:S01]  /*22a0*/  IADD3.X R5, R11, R3, R101, P1, !PT ;  /* 0x000000030b057210 */ /* 0x000fe20000ffe465 */
[C---:B------:R-:W-:Y:S02]  /*22b0*/  IMAD R103, R14.reuse, R105, R2 ;  /* 0x000000690e677224 */ /* 0x040fe400078e0202 */
[----:B------:R-:W-:-:S04]  /*22c0*/  IMAD.WIDE.U32 R2, R14, R104, R4 ;  /* 0x000000680e027225 */ /* 0x000fc800078e0004 */
[----:B------:R-:W-:Y:S01]  /*22d0*/  IMAD.IADD R3, R3, 0x1, R103 ;  /* 0x0000000103037824 */ /* 0x000fe200078e0267 */
[----:B--2---:R-:W-:-:S04]  /*22e0*/  LEA R8, P1, R2, R106, 0x1 ;  /* 0x0000006a02087211 */ /* 0x004fc800078208ff */
[----:B------:R-:W-:-:S05]  /*22f0*/  LEA.HI.X R9, R2, R107, R3, 0x1, P1 ;  /* 0x0000006b02097211 */ /* 0x000fca00008f0c03 */
[----:B------:R-:W2:Y:S01]  /*2300*/  @P2 LDG.E.LTC128B.U16 R21, desc[UR54][R8.64] ;  /* 0x0000003608152981 */ /* 0x000ea2000c1e1520 */
[----:B------:R-:W-:Y:S01]  /*2310*/  IMAD.WIDE.U32 R2, R14, R104, R10 ;  /* 0x000000680e027225 */ /* 0x000fe200078e000a */
[----:B------:R-:W-:Y:S02]  /*2320*/  BSSY B1, `(.L_x_33) ;  /* 0x0000015000017945 */ /* 0x000fe40003800000 */
[----:B------:R-:W-:-:S04]  /*2330*/  IADD3 R12, P1, R90, R2, RZ ;  /* 0x000000025a0c7210 */ /* 0x000fc80007f3e0ff */
[----:B------:R-:W-:Y:S02]  /*2340*/  IADD3.X R13, R91, R103, R3, P1, !PT ;  /* 0x000000675b0d7210 */ /* 0x000fe40000ffe403 */
[----:B------:R-:W-:Y:S01]  /*2350*/  LEA R6, P1, R20, UR4, 0x1 ;  /* 0x0000000414067c11 */ /* 0x000fe2000f8208ff */
[----:B------:R-:W-:-:S03]  /*2360*/  IMAD.WIDE.U32 R12, R19, R100, R12 ;  /* 0x00000064130c7225 */ /* 0x000fc600078e000c */
[----:B------:R-:W-:Y:S02]  /*2370*/  LEA.HI.X R7, R20, UR5, R7, 0x1, P1 ;  /* 0x0000000514077c11 */ /* 0x000fe400088f0c07 */
[----:B------:R-:W-:-:S04]  /*2380*/  ISETP.GT.AND P1, PT, R18, 0x1, PT ;  /* 0x000000011200780c */ /* 0x000fc80003f24270 */
[----:B------:R-:W-:Y:S01]  /*2390*/  ISETP.GT.AND P3, PT, R0, RZ, P1 ;  /* 0x000000ff0000720c */ /* 0x000fe20000f64270 */
[----:B--2---:R-:W-:-:S04]  /*23a0*/  IMAD.U32 R2, R21, 0x10000, RZ ;  /* 0x0001000015027824 */ /* 0x004fc800078e00ff */
[----:B------:R-:W-:Y:S01]  /*23b0*/  FMUL R3, R2, R23 ;  /* 0x0000001702037220 */ /* 0x000fe20000400000 */
[----:B------:R-:W-:-:S03]  /*23c0*/  LEA R2, P4, R12, R106, 0x1 ;  /* 0x0000006a0c027211 */ /* 0x000fc600078808ff */
[----:B------:R-:W-:-:S05]  /*23d0*/  FFMA R3, R24, R22, R3 ;  /* 0x0000001618037223 */ /* 0x000fca0000000003 */
[----:B------:R-:W-:Y:S01]  /*23e0*/  F2FP.BF16.F32.PACK_AB R8, RZ, R3 ;  /* 0x00000003ff08723e */ /* 0x000fe200000010ff */
[----:B------:R-:W-:-:S03]  /*23f0*/  IMAD.IADD R3, R101, 0x1, R13 ;  /* 0x0000000165037824 */ /* 0x000fc600078e020d */
[----:B------:R-:W-:Y:S01]  /*2400*/  PRMT R9, R8, 0x7610, R9 ;  /* 0x0000761008097816 */ /* 0x000fe20000000009 */
[----:B------:R-:W-:Y:S01]  /*2410*/  IMAD.SHL.U32 R8, R104, 0x8, RZ ;  /* 0x0000000868087824 */ /* 0x000fe200078e00ff */
[----:B------:R-:W-:-:S03]  /*2420*/  LEA.HI.X R3, R12, R107, R3, 0x1, P4 ;  /* 0x0000006b0c037211 */ /* 0x000fc600020f0c03 */
[----:B------:R0:W-:Y:S02]  /*2430*/  @P2 STG.E.U16 desc[UR54][R6.64], R9 ;  /* 0x0000000906002986 */ /* 0x0001e4000c101536 */
[----:B0-----:R-:W-:Y:S01]  /*2440*/  SHF.L.U64.HI R9, R104, 0x3, R105 ;  /* 0x0000000368097819 */ /* 0x001fe20000010269 */
[----:B------:R-:W-:Y:S06]  /*2450*/  @!P3 BRA `(.L_x_34) ;  /* 0x000000000004b947 */ /* 0x000fec0003800000 */
[----:B------:R0:W5:Y:S02]  /*2460*/  LDG.E.LTC128B.U16 R21, desc[UR54][R2.64+0x2] ;  /* 0x0000023602157981 */ /* 0x000164000c1e1520 */
.L_x_34:
[----:B------:R-:W-:Y:S05]  /*2470*/  BSYNC B1 ;  /* 0x0000000000017941 */ /* 0x000fea0003800000 */
.L_x_33:
[----:B------:R-:W-:Y:S01]  /*2480*/  IMAD.WIDE.U32 R8, R14, R104, R8 ;  /* 0x000000680e087225 */ /* 0x000fe200078e0008 */
[----:B------:R-:W-:-:S03]  /*2490*/  ISETP.GT.AND P0, PT, R0, 0x8, P0 ;  /* 0x000000080000780c */ /* 0x000fc60000704270 */
[----:B-----5:R-:W-:Y:S01]  /*24a0*/  IMAD.U32 R12, R21, 0x10000, RZ ;  /* 0x00010000150c7824 */ /* 0x020fe200078e00ff */
[----:B------:R-:W-:Y:S01]  /*24b0*/  IADD3 R4, P2, R4, R8, RZ ;  /* 0x0000000804047210 */ /* 0x000fe20007f5e0ff */
[----:B------:R-:W-:Y:S02]  /*24c0*/  IMAD.IADD R103, R103, 0x1, R9 ;  /* 0x0000000167677824 */ /* 0x000fe400078e0209 */
[----:B------:R-:W-:Y:S02]  /*24d0*/  FMUL R12, R12, R23 ;  /* 0x000000170c0c7220 */ /* 0x000fe40000400000 */
[----:B------:R-:W-:Y:S02]  /*24e0*/  IMAD.X R5, R103, 0x1, R5, P2 ;  /* 0x0000000167057824 */ /* 0x000fe400010e0605 */
[----:B------:R-:W-:Y:S01]  /*24f0*/  FFMA R25, R25, R22, R12 ;  /* 0x0000001619197223 */ /* 0x000fe2000000000c */
[----:B------:R-:W-:-:S04]  /*2500*/  LEA R12, P2, R4, R106, 0x1 ;  /* 0x0000006a040c7211 */ /* 0x000fc800078408ff */
[----:B------:R-:W-:Y:S01]  /*2510*/  LEA.HI.X R13, R4, R107, R5, 0x1, P2 ;  /* 0x0000006b040d7211 */ /* 0x000fe200010f0c05 */
[----:B------:R-:W-:Y:S01]  /*2520*/  @P3 IMAD.MOV.U32 R4, RZ, RZ, R6 ;  /* 0x000000ffff043224 */ /* 0x000fe200078e0006 */
[----:B------:R-:W-:Y:S01]  /*2530*/  F2FP.BF16.F32.PACK_AB R25, RZ, R25 ;  /* 0x00000019ff19723e */ /* 0x000fe200000010ff */
[----:B------:R-:W-:-:S05]  /*2540*/  @P3 IMAD.MOV.U32 R5, RZ, RZ, R7 ;  /* 0x000000ffff053224 */ /* 0x000fca00078e0007 */
[----:B------:R1:W-:Y:S04]  /*2550*/  @P3 STG.E.U16 desc[UR54][R4.64+0x2], R25 ;  /* 0x0000021904003986 */ /* 0x0003e8000c101536 */
[----:B------:R-:W2:Y:S01]  /*2560*/  @P0 LDG.E.LTC128B.U16 R21, desc[UR54][R12.64] ;  /* 0x000000360c150981 */ /* 0x000ea2000c1e1520 */
[----:B------:R-:W-:Y:S01]  /*2570*/  IADD3 R10, P2, P3, R90, R8, R10 ;  /* 0x000000085a0a7210 */ /* 0x000fe20007b5e00a */
[----:B------:R-:W-:Y:S01]  /*2580*/  BSSY B1, `(.L_x_35) ;  /* 0x0000011000017945 */ /* 0x000fe20003800000 */
[----:B------:R-:W-:Y:S02]  /*2590*/  SHF.L.U64.HI R15, R93, 0x1, R92 ;  /* 0x000000015d0f7819 */ /* 0x000fe4000001025c */
[----:B------:R-:W-:Y:S02]  /*25a0*/  IADD3.X R11, R91, R103, R11, P2, P3 ;  /* 0x000000675b0b7210 */ /* 0x000fe400017e640b */
[----:B------:R-:W-:Y:S01]  /*25b0*/  ISETP.GT.AND P1, PT, R0, 0x8, P1 ;  /* 0x000000080000780c */ /* 0x000fe20000f24270 */
[----:B------:R-:W-:-:S04]  /*25c0*/  IMAD.WIDE.U32 R10, R19, R100, R10 ;  /* 0x00000064130a7225 */ /* 0x000fc800078e000a */
[----:B------:R-:W-:Y:S01]  /*25d0*/  IMAD.IADD R11, R101, 0x1, R11 ;  /* 0x00000001650b7824 */ /* 0x000fe200078e020b */
[----:B-1----:R-:W-:-:S04]  /*25e0*/  LEA R4, P3, R10, R106, 0x1 ;  /* 0x0000006a0a047211 */ /* 0x002fc800078608ff */
[----:B------:R-:W-:Y:S01]  /*25f0*/  LEA.HI.X R5, R10, R107, R11, 0x1, P3 ;  /* 0x0000006b0a057211 */ /* 0x000fe200018f0c0b */
[----:B--2---:R-:W-:-:S04]  /*2600*/  IMAD.U32 R8, R21, 0x10000, RZ ;  /* 0x0001000015087824 */ /* 0x004fc800078e00ff */
[----:B------:R-:W-:Y:S01]  /*2610*/  FMUL R9, R8, R23 ;  /* 0x0000001708097220 */ /* 0x000fe20000400000 */
[----:B------:R-:W-:-:S03]  /*2620*/  LEA R8, P2, R93, R6, 0x1 ;  /* 0x000000065d087211 */ /* 0x000fc600078408ff */
[----:B------:R-:W-:-:S05]  /*2630*/  FFMA R9, R26, R22, R9 ;  /* 0x000000161a097223 */ /* 0x000fca0000000009 */
[----:B------:R-:W-:Y:S01]  /*2640*/  F2FP.BF16.F32.PACK_AB R12, RZ, R9 ;  /* 0x00000009ff0c723e */ /* 0x000fe200000010ff */
[----:B------:R-:W-:-:S05]  /*2650*/  IMAD.X R9, R15, 0x1, R7, P2 ;  /* 0x000000010f097824 */ /* 0x000fca00010e0607 */
[----:B------:R1:W-:Y:S01]  /*2660*/  @P0 STG.E.U16 desc[UR54][R8.64], R12 ;  /* 0x0000000c08000986 */ /* 0x0003e2000c101536 */
[----:B------:R-:W-:Y:S05]  /*2670*/  @!P1 BRA `(.L_x_36) ;  /* 0x0000000000049947 */ /* 0x000fea0003800000 */
[----:B------:R2:W5:Y:S02]  /*2680*/  LDG.E.LTC128B.U16 R21, desc[UR54][R4.64+0x2] ;  /* 0x0000023604157981 */ /* 0x000564000c1e1520 */
.L_x_36:
[----:B------:R-:W-:Y:S05]  /*2690*/  BSYNC B1 ;  /* 0x0000000000017941 */ /* 0x000fea0003800000 */
.L_x_35:
[----:B-----5:R-:W-:Y:S01]  /*26a0*/  IMAD.U32 R10, R21, 0x10000, RZ ;  /* 0x00010000150a7824 */ /* 0x020fe200078e00ff */
[----:B------:R-:W-:Y:S01]  /*26b0*/  ISETP.GT.AND P0, PT, R18, 0x8, PT ;  /* 0x000000081200780c */ /* 0x000fe20003f04270 */
[----:B------:R-:W-:Y:S02]  /*26c0*/  BSSY B1, `(.L_x_37) ;  /* 0x0000008000017945 */ /* 0x000fe40003800000 */
[----:B------:R-:W-:Y:S01]  /*26d0*/  FMUL R10, R10, R23 ;  /* 0x000000170a0a7220 */ /* 0x000fe20000400000 */
[----:B------:R-:W-:-:S03]  /*26e0*/  ISETP.GT.AND P2, PT, R0, RZ, P0 ;  /* 0x000000ff0000720c */ /* 0x000fc60000744270 */
[----:B------:R-:W-:-:S05]  /*26f0*/  FFMA R10, R27, R22, R10 ;  /* 0x000000161b0a7223 */ /* 0x000fca000000000a */
[----:B------:R-:W-:-:S05]  /*2700*/  F2FP.BF16.F32.PACK_AB R10, RZ, R10 ;  /* 0x0000000aff0a723e */ /* 0x000fca00000010ff */
[----:B------:R3:W-:Y:S01]  /*2710*/  @P1 STG.E.U16 desc[UR54][R8.64+0x2], R10 ;  /* 0x0000020a08001986 */ /* 0x0007e2000c101536 */
[----:B------:R-:W-:Y:S05]  /*2720*/  @!P2 BRA `(.L_x_38) ;  /* 0x000000000004a947 */ /* 0x000fea0003800000 */
[----:B------:R4:W5:Y:S02]  /*2730*/  LDG.E.LTC128B.U16 R21, desc[UR54][R2.64+0x10] ;  /* 0x0000103602157981 */ /* 0x000964000c1e1520 */
.L_x_38:
[----:B------:R-:W-:Y:S05]  /*2740*/  BSYNC B1 ;  /* 0x0000000000017941 */ /* 0x000fea0003800000 */
.L_x_37:
[----:B---3-5:R-:W-:Y:S01]  /*2750*/  IMAD.U32 R10, R21, 0x10000, RZ ;  /* 0x00010000150a7824 */ /* 0x028fe200078e00ff */
        /* <DEDUP_REMOVED lines=9> */
.L_x_40:
[----:B------:R-:W-:Y:S05]  /*27f0*/  BSYNC B1 ;  /* 0x0000000000017941 */ /* 0x000fea0003800000 */
.L_x_39:
[----:B-----5:R-:W-:Y:S01]  /*2800*/  IMAD.U32 R10, R21, 0x10000, RZ ;  /* 0x00010000150a7824 */ /* 0x020fe200078e00ff */
[----:B------:R-:W-:Y:S01]  /*2810*/  ISETP.GT.AND P0, PT, R0, 0x8, P0 ;  /* 0x000000080000780c */ /* 0x000fe20000704270 */
[----:B------:R-:W-:Y:S02]  /*2820*/  BSSY B1, `(.L_x_41) ;  /* 0x0000007000017945 */ /* 0x000fe40003800000 */
[----:B------:R-:W-:-:S04]  /*2830*/  FMUL R10, R10, R23 ;  /* 0x000000170a0a7220 */ /* 0x000fc80000400000 */
[----:B------:R-:W-:-:S05]  /*2840*/  FFMA R10, R29, R22, R10 ;  /* 0x000000161d0a7223 */ /* 0x000fca000000000a */
[----:B------:R-:W-:-:S05]  /*2850*/  F2FP.BF16.F32.PACK_AB R10, RZ, R10 ;  /* 0x0000000aff0a723e */ /* 0x000fca00000010ff */
[----:B------:R0:W-:Y:S01]  /*2860*/  @P3 STG.E.U16 desc[UR54][R6.64+0x12], R10 ;  /* 0x0000120a06003986 */ /* 0x0001e2000c101536 */
[----:B------:R-:W-:Y:S05]  /*2870*/  @!P0 BRA `(.L_x_42) ;  /* 0x0000000000048947 */ /* 0x000fea0003800000 */
[----:B------:R0:W5:Y:S02]  /*2880*/  LDG.E.LTC128B.U16 R21, desc[UR54][R4.64+0x10] ;  /* 0x0000103604157981 */ /* 0x000164000c1e1520 */
.L_x_42:
[----:B------:R-:W-:Y:S05]  /*2890*/  BSYNC B1 ;  /* 0x0000000000017941 */ /* 0x000fea0003800000 */
.L_x_41:
[----:B0----5:R-:W-:Y:S01]  /*28a0*/  IMAD.U32 R10, R21, 0x10000, RZ ;  /* 0x00010000150a7824 */ /* 0x021fe200078e00ff */
[----:B------:R-:W-:Y:S01]  /*28b0*/  ISETP.GT.AND P1, PT, R0, 0x8, P1 ;  /* 0x000000080000780c */ /* 0x000fe20000f24270 */
[----:B------:R-:W-:Y:S02]  /*28c0*/  BSSY B1, `(.L_x_43) ;  /* 0x0000007000017945 */ /* 0x000fe40003800000 */
[----:B---3--:R-:W-:-:S04]  /*28d0*/  FMUL R11, R10, R23 ;  /* 0x000000170a0b7220 */ /* 0x008fc80000400000 */
[----:B------:R-:W-:-:S05]  /*28e0*/  FFMA R11, R30, R22, R11 ;  /* 0x000000161e0b7223 */ /* 0x000fca000000000b */
[----:B------:R-:W-:-:S05]  /*28f0*/  F2FP.BF16.F32.PACK_AB R11, RZ, R11 ;  /* 0x0000000bff0b723e */ /* 0x000fca00000010ff */
[----:B------:R0:W-:Y:S01]  /*2900*/  @P0 STG.E.U16 desc[UR54][R8.64+0x10], R11 ;  /* 0x0000100b08000986 */ /* 0x0001e2000c101536 */
[----:B------:R-:W-:Y:S05]  /*2910*/  @!P1 BRA `(.L_x_44) ;  /* 0x0000000000049947 */ /* 0x000fea0003800000 */
[----:B------:R3:W5:Y:S02]  /*2920*/  LDG.E.LTC128B.U16 R21, desc[UR54][R4.64+0x12] ;  /* 0x0000123604157981 */ /* 0x000764000c1e1520 */
.L_x_44:
[----:B------:R-:W-:Y:S05]  /*2930*/  BSYNC B1 ;  /* 0x0000000000017941 */ /* 0x000fea0003800000 */
.L_x_43:
        /* <DEDUP_REMOVED lines=10> */
.L_x_46:
[----:B------:R-:W-:Y:S05]  /*29e0*/  BSYNC B1 ;  /* 0x0000000000017941 */ /* 0x000fea0003800000 */
.L_x_45:
[----:B0----5:R-:W-:Y:S01]  /*29f0*/  IMAD.U32 R10, R21, 0x10000, RZ ;  /* 0x00010000150a7824 */ /* 0x021fe200078e00ff */
        /* <DEDUP_REMOVED lines=9> */
.L_x_48:
[----:B------:R-:W-:Y:S05]  /*2a90*/  BSYNC B1 ;  /* 0x0000000000017941 */ /* 0x000fea0003800000 */
.L_x_47:
        /* <DEDUP_REMOVED lines=9> */
.L_x_50:
[----:B------:R-:W-:Y:S05]  /*2b30*/  BSYNC B1 ;  /* 0x0000000000017941 */ /* 0x000fea0003800000 */
.L_x_49:
[----:B0----5:R-:W-:Y:S01]  /*2b40*/  IMAD.U32 R10, R21, 0x10000, RZ ;  /* 0x00010000150a7824 */ /* 0x021fe200078e00ff */
        /* <DEDUP_REMOVED lines=8> */
.L_x_52:
[----:B------:R-:W-:Y:S05]  /*2bd0*/  BSYNC B1 ;  /* 0x0000000000017941 */ /* 0x000fea0003800000 */
.L_x_51:
        /* <DEDUP_REMOVED lines=10> */
.L_x_54:
[----:B------:R-:W-:Y:S05]  /*2c80*/  BSYNC B1 ;  /* 0x0000000000017941 */ /* 0x000fea0003800000 */
.L_x_53:
        /* <DEDUP_REMOVED lines=10> */
.L_x_56:
[----:B------:R-:W-:Y:S05]  /*2d30*/  BSYNC B1 ;  /* 0x0000000000017941 */ /* 0x000fea0003800000 */
.L_x_55:
        /* <DEDUP_REMOVED lines=9> */
.L_x_58:
[----:B------:R-:W-:Y:S05]  /*2dd0*/  BSYNC B1 ;  /* 0x0000000000017941 */ /* 0x000fea0003800000 */
.L_x_57:
        /* <DEDUP_REMOVED lines=9> */
.L_x_60:
[----:B------:R-:W-:Y:S05]  /*2e70*/  BSYNC B1 ;  /* 0x0000000000017941 */ /* 0x000fea0003800000 */
.L_x_59:
        /* <DEDUP_REMOVED lines=10> */
.L_x_62:
[----:B------:R-:W-:Y:S05]  /*2f20*/  BSYNC B1 ;  /* 0x0000000000017941 */ /* 0x000fea0003800000 */
.L_x_61:
        /* <DEDUP_REMOVED lines=10> */
.L_x_64:
[----:B------:R-:W-:Y:S05]  /*2fd0*/  BSYNC B1 ;  /* 0x0000000000017941 */ /* 0x000fea0003800000 */
.L_x_63:
        /* <DEDUP_REMOVED lines=9> */
.L_x_66:
[----:B------:R-:W-:Y:S05]  /*3070*/  BSYNC B1 ;  /* 0x0000000000017941 */ /* 0x000fea0003800000 */
.L_x_65:
        /* <DEDUP_REMOVED lines=9> */
.L_x_68:
[----:B------:R-:W-:Y:S05]  /*3110*/  BSYNC B1 ;  /* 0x0000000000017941 */ /* 0x000fea0003800000 */
.L_x_67:
        /* <DEDUP_REMOVED lines=10> */
.L_x_70:
[----:B------:R-:W-:Y:S05]  /*31c0*/  BSYNC B1 ;  /* 0x0000000000017941 */ /* 0x000fea0003800000 */
.L_x_69:
        /* <DEDUP_REMOVED lines=10> */
.L_x_72:
[----:B------:R-:W-:Y:S05]  /*3270*/  BSYNC B1 ;  /* 0x0000000000017941 */ /* 0x000fea0003800000 */
.L_x_71:
        /* <DEDUP_REMOVED lines=9> */
.L_x_74:
[----:B------:R-:W-:Y:S05]  /*3310*/  BSYNC B1 ;  /* 0x0000000000017941 */ /* 0x000fea0003800000 */
.L_x_73:
        /* <DEDUP_REMOVED lines=9> */
.L_x_76:
[----:B------:R-:W-:Y:S05]  /*33b0*/  BSYNC B1 ;  /* 0x0000000000017941 */ /* 0x000fea0003800000 */
.L_x_75:
        /* <DEDUP_REMOVED lines=10> */
.L_x_78:
[----:B------:R-:W-:Y:S05]  /*3460*/  BSYNC B1 ;  /* 0x0000000000017941 */ /* 0x000fea0003800000 */
.L_x_77:
        /* <DEDUP_REMOVED lines=10> */
.L_x_80:
[----:B------:R-:W-:Y:S05]  /*3510*/  BSYNC B1 ;  /* 0x0000000000017941 */ /* 0x000fea0003800000 */
.L_x_79:
        /* <DEDUP_REMOVED lines=9> */
.L_x_82:
[----:B------:R-:W-:Y:S05]  /*35b0*/  BSYNC B1 ;  /* 0x0000000000017941 */ /* 0x000fea0003800000 */
.L_x_81:
        /* <DEDUP_REMOVED lines=9> */
.L_x_84:
[----:B------:R-:W-:Y:S05]  /*3650*/  BSYNC B1 ;  /* 0x0000000000017941 */ /* 0x000fea0003800000 */
.L_x_83:
        /* <DEDUP_REMOVED lines=10> */
.L_x_86:
[----:B------:R-:W-:Y:S05]  /*3700*/  BSYNC B1 ;  /* 0x0000000000017941 */ /* 0x000fea0003800000 */
.L_x_85:
        /* <DEDUP_REMOVED lines=10> */
.L_x_88:
[----:B------:R-:W-:Y:S05]  /*37b0*/  BSYNC B1 ;  /* 0x0000000000017941 */ /* 0x000fea0003800000 */
.L_x_87:
        /* <DEDUP_REMOVED lines=9> */
.L_x_90:
[----:B------:R-:W-:Y:S05]  /*3850*/  BSYNC B1 ;  /* 0x0000000000017941 */ /* 0x000fea0003800000 */
.L_x_89:
        /* <DEDUP_REMOVED lines=9> */
.L_x_92:
[----:B------:R-:W-:Y:S05]  /*38f0*/  BSYNC B1 ;  /* 0x0000000000017941 */ /* 0x000fea0003800000 */
.L_x_91:
        /* <DEDUP_REMOVED lines=10> */
.L_x_94:
[----:B------:R-:W-:Y:S05]  /*39a0*/  BSYNC B1 ;  /* 0x0000000000017941 */ /* 0x000fea0003800000 */
.L_x_93:
        /* <DEDUP_REMOVED lines=10> */
.L_x_96:
[----:B------:R-:W-:Y:S05]  /*3a50*/  BSYNC B1 ;  /* 0x0000000000017941 */ /* 0x000fea0003800000 */
.L_x_95:
        /* <DEDUP_REMOVED lines=9> */
.L_x_98:
[----:B------:R-:W-:Y:S05]  /*3af0*/  BSYNC B1 ;  /* 0x0000000000017941 */ /* 0x000fea0003800000 */
.L_x_97:
        /* <DEDUP_REMOVED lines=9> */
.L_x_100:
[----:B------:R-:W-:Y:S05]  /*3b90*/  BSYNC B1 ;  /* 0x0000000000017941 */ /* 0x000fea0003800000 */
.L_x_99:
        /* <DEDUP_REMOVED lines=10> */
.L_x_102:
[----:B------:R-:W-:Y:S05]  /*3c40*/  BSYNC B1 ;  /* 0x0000000000017941 */ /* 0x000fea0003800000 */
.L_x_101:
        /* <DEDUP_REMOVED lines=10> */
.L_x_104:
[----:B------:R-:W-:Y:S05]  /*3cf0*/  BSYNC B1 ;  /* 0x0000000000017941 */ /* 0x000fea0003800000 */
.L_x_103:
        /* <DEDUP_REMOVED lines=9> */
.L_x_106:
[----:B------:R-:W-:Y:S05]  /*3d90*/  BSYNC B1 ;  /* 0x0000000000017941 */ /* 0x000fea0003800000 */
.L_x_105:
        /* <DEDUP_REMOVED lines=9> */
.L_x_108:
[----:B------:R-:W-:Y:S05]  /*3e30*/  BSYNC B1 ;  /* 0x0000000000017941 */ /* 0x000fea0003800000 */
.L_x_107:
        /* <DEDUP_REMOVED lines=10> */
.L_x_110:
[----:B------:R-:W-:Y:S05]  /*3ee0*/  BSYNC B1 ;  /* 0x0000000000017941 */ /* 0x000fea0003800000 */
.L_x_109:
        /* <DEDUP_REMOVED lines=10> */
.L_x_112:
[----:B------:R-:W-:Y:S05]  /*3f90*/  BSYNC B1 ;  /* 0x0000000000017941 */ /* 0x000fea0003800000 */
.L_x_111:
        /* <DEDUP_REMOVED lines=9> */
.L_x_114:
[----:B------:R-:W-:Y:S05]  /*4030*/  BSYNC B1 ;  /* 0x0000000000017941 */ /* 0x000fea0003800000 */
.L_x_113:
        /* <DEDUP_REMOVED lines=9> */
.L_x_116:
[----:B------:R-:W-:Y:S05]  /*40d0*/  BSYNC B1 ;  /* 0x0000000000017941 */ /* 0x000fea0003800000 */
.L_x_115:
        /* <DEDUP_REMOVED lines=10> */
.L_x_118:
[----:B------:R-:W-:Y:S05]  /*4180*/  BSYNC B1 ;  /* 0x0000000000017941 */ /* 0x000fea0003800000 */
.L_x_117:
        /* <DEDUP_REMOVED lines=10> */
.L_x_120:
[----:B------:R-:W-:Y:S05]  /*4230*/  BSYNC B1 ;  /* 0x0000000000017941 */ /* 0x000fea0003800000 */
.L_x_119:
        /* <DEDUP_REMOVED lines=9> */
.L_x_122:
[----:B------:R-:W-:Y:S05]  /*42d0*/  BSYNC B1 ;  /* 0x0000000000017941 */ /* 0x000fea0003800000 */
.L_x_121:
        /* <DEDUP_REMOVED lines=9> */
.L_x_124:
[----:B------:R-:W-:Y:S05]  /*4370*/  BSYNC B1 ;  /* 0x0000000000017941 */ /* 0x000fea0003800000 */
.L_x_123:
        /* <DEDUP_REMOVED lines=10> */
.L_x_126:
[----:B------:R-:W-:Y:S05]  /*4420*/  BSYNC B1 ;  /* 0x0000000000017941 */ /* 0x000fea0003800000 */
.L_x_125:
        /* <DEDUP_REMOVED lines=10> */
.L_x_128:
[----:B------:R-:W-:Y:S05]  /*44d0*/  BSYNC B1 ;  /* 0x0000000000017941 */ /* 0x000fea0003800000 */
.L_x_127:
        /* <DEDUP_REMOVED lines=9> */
.L_x_130:
[----:B------:R-:W-:Y:S05]  /*4570*/  BSYNC B1 ;  /* 0x0000000000017941 */ /* 0x000fea0003800000 */
.L_x_129:
        /* <DEDUP_REMOVED lines=9> */
.L_x_132:
[----:B------:R-:W-:Y:S05]  /*4610*/  BSYNC B1 ;  /* 0x0000000000017941 */ /* 0x000fea0003800000 */
.L_x_131:
        /* <DEDUP_REMOVED lines=10> */
.L_x_134:
[----:B------:R-:W-:Y:S05]  /*46c0*/  BSYNC B1 ;  /* 0x0000000000017941 */ /* 0x000fea0003800000 */
.L_x_133:
        /* <DEDUP_REMOVED lines=10> */
.L_x_136:
[----:B------:R-:W-:Y:S05]  /*4770*/  BSYNC B1 ;  /* 0x0000000000017941 */ /* 0x000fea0003800000 */
.L_x_135:
        /* <DEDUP_REMOVED lines=9> */
.L_x_138:
[----:B------:R-:W-:Y:S05]  /*4810*/  BSYNC B1 ;  /* 0x0000000000017941 */ /* 0x000fea0003800000 */
.L_x_137:
        /* <DEDUP_REMOVED lines=9> */
.L_x_140:
[----:B------:R-:W-:Y:S05]  /*48b0*/  BSYNC B1 ;  /* 0x0000000000017941 */ /* 0x000fea0003800000 */
.L_x_139:
        /* <DEDUP_REMOVED lines=10> */
.L_x_142:
[----:B------:R-:W-:Y:S05]  /*4960*/  BSYNC B1 ;  /* 0x0000000000017941 */ /* 0x000fea0003800000 */
.L_x_141:
        /* <DEDUP_REMOVED lines=10> */
.L_x_144:
[----:B------:R-:W-:Y:S05]  /*4a10*/  BSYNC B1 ;  /* 0x0000000000017941 */ /* 0x000fea0003800000 */
.L_x_143:
        /* <DEDUP_REMOVED lines=9> */
.L_x_146:
[----:B------:R-:W-:Y:S05]  /*4ab0*/  BSYNC B1 ;  /* 0x0000000000017941 */ /* 0x000fea0003800000 */
.L_x_145:
        /* <DEDUP_REMOVED lines=9> */
.L_x_148:
[----:B------:R-:W-:Y:S05]  /*4b50*/  BSYNC B1 ;  /* 0x0000000000017941 */ /* 0x000fea0003800000 */
.L_x_147:
        /* <DEDUP_REMOVED lines=10> */
.L_x_150:
[----:B------:R-:W-:Y:S05]  /*4c00*/  BSYNC B1 ;  /* 0x0000000000017941 */ /* 0x000fea0003800000 */
.L_x_149:
        /* <DEDUP_REMOVED lines=10> */
.L_x_152:
[----:B------:R-:W-:Y:S05]  /*4cb0*/  BSYNC B1 ;  /* 0x0000000000017941 */ /* 0x000fea0003800000 */
.L_x_151:
[----:B0---45:R-:W-:Y:S01]  /*4cc0*/  IMAD.U32 R2, R21, 0x10000, RZ ;  /* 0x0001000015027824 */ /* 0x031fe200078e00ff */
        /* <DEDUP_REMOVED lines=8> */
.L_x_154:
[----:B------:R-:W-:Y:S05]  /*4d50*/  BSYNC B1 ;  /* 0x0000000000017941 */ /* 0x000fea0003800000 */
.L_x_153:
[----:B0----5:R-:W-:Y:S01]  /*4d60*/  IMAD.U32 R2, R21, 0x10000, RZ ;  /* 0x0001000015027824 */ /* 0x021fe200078e00ff */
[----:B------:R-:W-:Y:S01]  /*4d70*/  ISETP.GT.AND P1, PT, R0, 0x8, P1 ;  /* 0x000000080000780c */ /* 0x000fe20000f24270 */
[----:B------:R-:W-:Y:S02]  /*4d80*/  BSSY B1, `(.L_x_155) ;  /* 0x000000a000017945 */ /* 0x000fe40003800000 */
[----:B------:R-:W-:Y:S01]  /*4d90*/  FMUL R3, R2, R23 ;  /* 0x0000001702037220 */ /* 0x000fe20000400000 */
[----:B------:R-:W-:-:S03]  /*4da0*/  @P0 IMAD.MOV.U32 R2, RZ, RZ, R8 ;  /* 0x000000ffff020224 */ /* 0x000fc600078e0008 */
[----:B------:R-:W-:-:S05]  /*4db0*/  FFMA R3, R86, R22, R3 ;  /* 0x0000001656037223 */ /* 0x000fca0000000003 */
[----:B------:R-:W-:-:S04]  /*4dc0*/  F2FP.BF16.F32.PACK_AB R3, RZ, R3 ;  /* 0x00000003ff03723e */ /* 0x000fc800000010ff */
[----:B------:R-:W-:Y:S01]  /*4dd0*/  PRMT R6, R3, 0x7610, R6 ;  /* 0x0000761003067816 */ /* 0x000fe20000000006 */
[----:B------:R-:W-:-:S05]  /*4de0*/  @P0 IMAD.MOV.U32 R3, RZ, RZ, R9 ;  /* 0x000000ffff030224 */ /* 0x000fca00078e0009 */
[----:B------:R0:W-:Y:S01]  /*4df0*/  @P0 STG.E.U16 desc[UR54][R2.64+0xf0], R6 ;  /* 0x0000f00602000986 */ /* 0x0001e2000c101536 */
[----:B------:R-:W-:Y:S05]  /*4e00*/  @!P1 BRA `(.L_x_156) ;  /* 0x0000000000049947 */ /* 0x000fea0003800000 */
[----:B------:R0:W5:Y:S02]  /*4e10*/  LDG.E.LTC128B.U16 R21, desc[UR54][R4.64+0xf2] ;  /* 0x0000f23604157981 */ /* 0x000164000c1e1520 */
.L_x_156:
[----:B------:R-:W-:Y:S05]  /*4e20*/  BSYNC B1 ;  /* 0x0000000000017941 */ /* 0x000fea0003800000 */
.L_x_155:
[----:B------:R-:W-:Y:S05]  /*4e30*/  @!P1 BRA `(.L_x_157) ;  /* 0x0000001000b09947 */ /* 0x000fea0003800000 */
[----:B-----5:R-:W-:-:S04]  /*4e40*/  IMAD.U32 R0, R21, 0x10000, RZ ;  /* 0x0001000015007824 */ /* 0x020fc800078e00ff */
[----:B------:R-:W-:-:S04]  /*4e50*/  FMUL R0, R0, R23 ;  /* 0x0000001700007220 */ /* 0x000fc80000400000 */
[----:B------:R-:W-:-:S05]  /*4e60*/  FFMA R0, R87, R22, R0 ;  /* 0x0000001657007223 */ /* 0x000fca0000000000 */
[----:B------:R-:W-:-:S05]  /*4e70*/  F2FP.BF16.F32.PACK_AB R0, RZ, R0 ;  /* 0x00000000ff00723e */ /* 0x000fca00000010ff */
[----:B------:R0:W-:Y:S01]  /*4e80*/  STG.E.U16 desc[UR54][R8.64+0xf2], R0 ;  /* 0x0000f20008007986 */ /* 0x0001e2000c101536 */
[----:B------:R-:W-:Y:S05]  /*4e90*/  BRA `(.L_x_157) ;  /* 0x0000001000987947 */ /* 0x000fea0003800000 */
.L_x_32:
[----:B------:R-:W-:Y:S01]  /*4ea0*/  ISETP.GT.AND P3, PT, R18, 0x1, PT ;  /* 0x000000011200780c */ /* 0x000fe20003f64270 */
[----:B------:R-:W-:Y:S01]  /*4eb0*/  ULDC.64 UR4, c[0x0][0x5c0] ;  /* 0x0001700000047ab9 */ /* 0x000fe20000000a00 */
[-C--:B------:R-:W-:Y:S01]  /*4ec0*/  FMUL R24, R24, R22.reuse ;  /* 0x0000001618187220 */ /* 0x080fe20000400000 */
[-C--:B------:R-:W-:Y:S01]  /*4ed0*/  FMUL R25, R25, R22.reuse ;  /* 0x0000001619197220 */ /* 0x080fe20000400000 */
[----:B------:R-:W-:Y:S01]  /*4ee0*/  ISETP.GT.AND P1, PT, R0, RZ, P3 ;  /* 0x000000ff0000720c */ /* 0x000fe20001f24270 */
[-C--:B------:R-:W-:Y:S01]  /*4ef0*/  FMUL R26, R26, R22.reuse ;  /* 0x000000161a1a7220 */ /* 0x080fe20000400000 */
[----:B------:R-:W-:Y:S01]  /*4f00*/  LEA R2, P4, R20, UR4, 0x1 ;  /* 0x0000000414027c11 */ /* 0x000fe2000f8808ff */
[----:B------:R-:W-:Y:S01]  /*4f10*/  FMUL R27, R27, R22 ;  /* 0x000000161b1b7220 */ /* 0x000fe20000400000 */
[----:B------:R-:W-:Y:S01]  /*4f20*/  F2FP.BF16.F32.PACK_AB R24, RZ, R24 ;  /* 0x00000018ff18723e */ /* 0x000fe200000010ff */
[-C--:B------:R-:W-:Y:S01]  /*4f30*/  FMUL R28, R28, R22.reuse ;  /* 0x000000161c1c7220 */ /* 0x080fe20000400000 */
[----:B------:R-:W-:Y:S01]  /*4f40*/  LEA.HI.X R3, R20, UR5, R7, 0x1, P4 ;  /* 0x0000000514037c11 */ /* 0x000fe2000a0f0c07 */
[-C--:B------:R-:W-:Y:S01]  /*4f50*/  FMUL R29, R29, R22.reuse ;  /* 0x000000161d1d7220 */ /* 0x080fe20000400000 */
[----:B------:R-:W-:Y:S01]  /*4f60*/  F2FP.BF16.F32.PACK_AB R25, RZ, R25 ;  /* 0x00000019ff19723e */ /* 0x000fe200000010ff */
[-C--:B------:R-:W-:Y:S01]  /*4f70*/  FMUL R30, R30, R22.reuse ;  /* 0x000000161e1e7220 */ /* 0x080fe20000400000 */
[----:B------:R-:W-:Y:S01]  /*4f80*/  SHF.L.U64.HI R5, R93, 0x1, R92 ;  /* 0x000000015d057819 */ /* 0x000fe2000001025c */
[----:B------:R-:W-:Y:S01]  /*4f90*/  @P2 STG.E.U16 desc[UR54][R2.64], R24 ;  /* 0x0000001802002986 */ /* 0x000fe2000c101536 */
[----:B------:R-:W-:Y:S01]  /*4fa0*/  ISETP.GT.AND P2, PT, R0, 0x8, P0 ;  /* 0x000000080000780c */ /* 0x000fe20000744270 */
[----:B------:R-:W-:Y:S01]  /*4fb0*/  FMUL R31, R31, R22 ;  /* 0x000000161f1f7220 */ /* 0x000fe20000400000 */
[----:B------:R-:W-:Y:S01]  /*4fc0*/  LEA R4, P5, R93, R2, 0x1 ;  /* 0x000000025d047211 */ /* 0x000fe200078a08ff */
[----:B------:R-:W-:Y:S01]  /*4fd0*/  @P1 STG.E.U16 desc[UR54][R2.64+0x2], R25 ;  /* 0x0000021902001986 */ /* 0x000fe2000c101536 */
[----:B------:R-:W-:Y:S01]  /*4fe0*/  ISETP.GT.AND P1, PT, R18, 0x8, PT ;  /* 0x000000081200780c */ /* 0x000fe20003f24270 */
[-C--:B------:R-:W-:Y:S01]  /*4ff0*/  FMUL R32, R32, R22.reuse ;  /* 0x0000001620207220 */ /* 0x080fe20000400000 */
[----:B------:R-:W-:Y:S01]  /*5000*/  ISETP.GT.AND P3, PT, R0, 0x8, P3 ;  /* 0x000000080000780c */ /* 0x000fe20001f64270 */
[----:B------:R-:W-:Y:S01]  /*5010*/  IMAD.X R5, R5, 0x1, R3, P5 ;  /* 0x0000000105057824 */ /* 0x000fe200028e0603 */
[----:B------:R-:W-:Y:S01]  /*5020*/  ISETP.GT.AND P0, PT, R18, 0x9, PT ;  /* 0x000000091200780c */ /* 0x000fe20003f04270 */
[-C--:B------:R-:W-:Y:S01]  /*5030*/  FMUL R33, R33, R22.reuse ;  /* 0x0000001621217220 */ /* 0x080fe20000400000 */
[----:B------:R-:W-:Y:S01]  /*5040*/  ISETP.GT.AND P4, PT, R0, RZ, P1 ;  /* 0x000000ff0000720c */ /* 0x000fe20000f84270 */
[-C--:B------:R-:W-:Y:S01]  /*5050*/  FMUL R34, R34, R22.reuse ;  /* 0x0000001622227220 */ /* 0x080fe20000400000 */
[----:B------:R-:W-:Y:S01]  /*5060*/  ISETP.GT.AND P5, PT, R0, RZ, P0 ;  /* 0x000000ff0000720c */ /* 0x000fe200007a4270 */
[----:B------:R-:W-:Y:S01]  /*5070*/  FMUL R35, R35, R22 ;  /* 0x0000001623237220 */ /* 0x000fe20000400000 */
[----:B------:R-:W-:Y:S01]  /*5080*/  F2FP.BF16.F32.PACK_AB R26, RZ, R26 ;  /* 0x0000001aff1a723e */ /* 0x000fe200000010ff */
[-C--:B------:R-:W-:Y:S01]  /*5090*/  FMUL R36, R36, R22.reuse ;  /* 0x0000001624247220 */ /* 0x080fe20000400000 */
[----:B------:R-:W-:Y:S01]  /*50a0*/  F2FP.BF16.F32.PACK_AB R27, RZ, R27 ;  /* 0x0000001bff1b723e */ /* 0x000fe200000010ff */
[----:B------:R-:W-:Y:S01]  /*50b0*/  FMUL R37, R37, R22 ;  /* 0x0000001625257220 */ /* 0x000fe20000400000 */
[----:B------:R-:W-:Y:S01]  /*50c0*/  F2FP.BF16.F32.PACK_AB R28, RZ, R28 ;  /* 0x0000001cff1c723e */ /* 0x000fe200000010ff */
[----:B------:R-:W-:Y:S01]  /*50d0*/  @P2 STG.E.U16 desc[UR54][R4.64], R26 ;  /* 0x0000001a04002986 */ /* 0x000fe2000c101536 */
[----:B------:R-:W-:Y:S01]  /*50e0*/  ISETP.GT.AND P1, PT, R0, 0x8, P1 ;  /* 0x000000080000780c */ /* 0x000fe20000f24270 */
[-C--:B------:R-:W-:Y:S01]  /*50f0*/  FMUL R38, R38, R22.reuse ;  /* 0x0000001626267220 */ /* 0x080fe20000400000 */
[----:B------:R-:W-:Y:S01]  /*5100*/  F2FP.BF16.F32.PACK_AB R29, RZ, R29 ;  /* 0x0000001dff1d723e */ /* 0x000fe200000010ff */
[----:B------:R-:W-:Y:S01]  /*5110*/  @P3 STG.E.U16 desc[UR54][R4.64+0x2], R27 ;  /* 0x0000021b04003986 */ /* 0x000fe2000c101536 */
[----:B------:R-:W-:Y:S01]  /*5120*/  ISETP.GT.AND P3, PT, R18, 0x10, PT ;  /* 0x000000101200780c */ /* 0x000fe20003f64270 */
[-C--:B------:R-:W-:Y:S01]  /*5130*/  FMUL R39, R39, R22.reuse ;  /* 0x0000001627277220 */ /* 0x080fe20000400000 */
[----:B------:R-:W-:Y:S01]  /*5140*/  ISETP.GT.AND P2, PT, R0, 0x8, P0 ;  /* 0x000000080000780c */ /* 0x000fe20000744270 */
[----:B------:R-:W-:Y:S01]  /*5150*/  @P4 STG.E.U16 desc[UR54][R2.64+0x10], R28 ;  /* 0x0000101c02004986 */ /* 0x000fe2000c101536 */
[----:B------:R-:W-:Y:S01]  /*5160*/  ISETP.GT.AND P0, PT, R18, 0x11, PT ;  /* 0x000000111200780c */ /* 0x000fe20003f04270 */
[-C--:B------:R-:W-:Y:S01]  /*5170*/  FMUL R40, R40, R22.reuse ;  /* 0x0000001628287220 */ /* 0x080fe20000400000 */
[C---:B------:R-:W-:Y:S01]  /*5180*/  ISETP.GT.AND P4, PT, R0.reuse, RZ, P3 ;  /* 0x000000ff0000720c */ /* 0x040fe20001f84270 */
[----:B------:R-:W-:Y:S01]  /*5190*/  @P5 STG.E.U16 desc[UR54][R2.64+0x12], R29 ;  /* 0x0000121d02005986 */ /* 0x000fe2000c101536 */
        /* <DEDUP_REMOVED lines=153> */
[----:B------:R-:W-:Y:S01]  /*5b30*/  FMUL R87, R87, R22 ;  /* 0x0000001657577220 */ /* 0x000fe20000400000 */
[----:B------:R-:W-:Y:S01]  /*5b40*/  ISETP.GT.AND P2, PT, R0, 0x8, P0 ;  /* 0x000000080000780c */ /* 0x000fe20000744270 */
[----:B------:R-:W-:Y:S01]  /*5b50*/  @P4 STG.E.U16 desc[UR54][R2.64+0x90], R60 ;  /* 0x0000903c02004986 */ /* 0x000fe2000c101536 */
[----:B------:R-:W-:-:S02]  /*5b60*/  ISETP.GT.AND P0, PT, R18, 0x51, PT ;  /* 0x000000511200780c */ /* 0x000fc40003f04270 */
[C---:B------:R-:W-:Y:S01]  /*5b70*/  ISETP.GT.AND P4, PT, R0.reuse, RZ, P3 ;  /* 0x000000ff0000720c */ /* 0x040fe20001f84270 */
[----:B------:R-:W-:Y:S01]  /*5b80*/  @P5 STG.E.U16 desc[UR54][R2.64+0x92], R61 ;  /* 0x0000923d02005986 */ /* 0x000fe2000c101536 */
[C---:B------:R-:W-:Y:S02]  /*5b90*/  ISETP.GT.AND P5, PT, R0.reuse, RZ, P0 ;  /* 0x000000ff0000720c */ /* 0x040fe400007a4270 */
[----:B------:R-:W-:Y:S02]  /*5ba0*/  F2FP.BF16.F32.PACK_AB R62, RZ, R62 ;  /* 0x0000003eff3e723e */ /* 0x000fe400000010ff */
[----:B------:R-:W-:Y:S02]  /*5bb0*/  F2FP.BF16.F32.PACK_AB R63, RZ, R63 ;  /* 0x0000003fff3f723e */ /* 0x000fe400000010ff */
[----:B------:R-:W-:Y:S01]  /*5bc0*/  F2FP.BF16.F32.PACK_AB R64, RZ, R64 ;  /* 0x00000040ff40723e */ /* 0x000fe200000010ff */
[----:B------:R-:W-:Y:S01]  /*5bd0*/  @P1 STG.E.U16 desc[UR54][R4.64+0x90], R62 ;  /* 0x0000903e04001986 */ /* 0x000fe2000c101536 */
[----:B------:R-:W-:-:S02]  /*5be0*/  ISETP.GT.AND P1, PT, R0, 0x8, P3 ;  /* 0x000000080000780c */ /* 0x000fc40001f24270 */
[----:B------:R-:W-:Y:S01]  /*5bf0*/  F2FP.BF16.F32.PACK_AB R65, RZ, R65 ;  /* 0x00000041ff41723e */ /* 0x000fe200000010ff */
[----:B------:R-:W-:Y:S01]  /*5c00*/  @P2 STG.E.U16 desc[UR54][R4.64+0x92], R63 ;  /* 0x0000923f04002986 */ /* 0x000fe2000c101536 */
[----:B------:R-:W-:Y:S02]  /*5c10*/  ISETP.GT.AND P2, PT, R18, 0x58, PT ;  /* 0x000000581200780c */ /* 0x000fe40003f44270 */
[----:B------:R-:W-:Y:S01]  /*5c20*/  ISETP.GT.AND P0, PT, R0, 0x8, P0 ;  /* 0x000000080000780c */ /* 0x000fe20000704270 */
[----:B------:R-:W-:Y:S01]  /*5c30*/  @P4 STG.E.U16 desc[UR54][R2.64+0xa0], R64 ;  /* 0x0000a04002004986 */ /* 0x000fe2000c101536 */
[----:B------:R-:W-:Y:S02]  /*5c40*/  ISETP.GT.AND P3, PT, R18, 0x59, PT ;  /* 0x000000591200780c */ /* 0x000fe40003f64270 */
[C---:B------:R-:W-:Y:S01]  /*5c50*/  ISETP.GT.AND P4, PT, R0.reuse, RZ, P2 ;  /* 0x000000ff0000720c */ /* 0x040fe20001784270 */
[----:B------:R-:W-:Y:S01]  /*5c60*/  @P5 STG.E.U16 desc[UR54][R2.64+0xa2], R65 ;  /* 0x0000a24102005986 */ /* 0x000fe2000c101536 */
[----:B------:R-:W-:-:S02]  /*5c70*/  ISETP.GT.AND P5, PT, R0, RZ, P3 ;  /* 0x000000ff0000720c */ /* 0x000fc40001fa4270 */
[----:B------:R-:W-:Y:S02]  /*5c80*/  F2FP.BF16.F32.PACK_AB R66, RZ, R66 ;  /* 0x00000042ff42723e */ /* 0x000fe400000010ff */
[----:B------:R-:W-:Y:S02]  /*5c90*/  F2FP.BF16.F32.PACK_AB R67, RZ, R67 ;  /* 0x00000043ff43723e */ /* 0x000fe400000010ff */
[----:B------:R-:W-:Y:S01]  /*5ca0*/  F2FP.BF16.F32.PACK_AB R68, RZ, R68 ;  /* 0x00000044ff44723e */ /* 0x000fe200000010ff */
[----:B------:R-:W-:Y:S01]  /*5cb0*/  @P1 STG.E.U16 desc[UR54][R4.64+0xa0], R66 ;  /* 0x0000a04204001986 */ /* 0x000fe2000c101536 */
[C---:B------:R-:W-:Y:S02]  /*5cc0*/  ISETP.GT.AND P1, PT, R0.reuse, 0x8, P2 ;  /* 0x000000080000780c */ /* 0x040fe40001724270 */
[----:B------:R-:W-:Y:S01]  /*5cd0*/  F2FP.BF16.F32.PACK_AB R69, RZ, R69 ;  /* 0x00000045ff45723e */ /* 0x000fe200000010ff */
[----:B------:R-:W-:Y:S01]  /*5ce0*/  @P0 STG.E.U16 desc[UR54][R4.64+0xa2], R67 ;  /* 0x0000a24304000986 */ /* 0x000fe2000c101536 */
[----:B------:R-:W-:-:S02]  /*5cf0*/  ISETP.GT.AND P2, PT, R0, 0x8, P3 ;  /* 0x000000080000780c */ /* 0x000fc40001f44270 */
[C---:B------:R-:W-:Y:S01]  /*5d00*/  ISETP.GT.AND P3, PT, R18.reuse, 0x60, PT ;  /* 0x000000601200780c */ /* 0x040fe20003f64270 */
[----:B------:R-:W-:Y:S01]  /*5d10*/  @P4 STG.E.U16 desc[UR54][R2.64+0xb0], R68 ;  /* 0x0000b04402004986 */ /* 0x000fe2000c101536 */
[----:B------:R-:W-:Y:S02]  /*5d20*/  ISETP.GT.AND P0, PT, R18, 0x61, PT ;  /* 0x000000611200780c */ /* 0x000fe40003f04270 */
[C---:B------:R-:W-:Y:S01]  /*5d30*/  ISETP.GT.AND P4, PT, R0.reuse, RZ, P3 ;  /* 0x000000ff0000720c */ /* 0x040fe20001f84270 */
[----:B------:R-:W-:Y:S01]  /*5d40*/  @P5 STG.E.U16 desc[UR54][R2.64+0xb2], R69 ;  /* 0x0000b24502005986 */ /* 0x000fe2000c101536 */
[----:B------:R-:W-:Y:S02]  /*5d50*/  ISETP.GT.AND P5, PT, R0, RZ, P0 ;  /* 0x000000ff0000720c */ /* 0x000fe400007a4270 */
[----:B------:R-:W-:Y:S02]  /*5d60*/  F2FP.BF16.F32.PACK_AB R70, RZ, R70 ;  /* 0x00000046ff46723e */ /* 0x000fe400000010ff */
[----:B------:R-:W-:-:S02]  /*5d70*/  F2FP.BF16.F32.PACK_AB R71, RZ, R71 ;  /* 0x00000047ff47723e */ /* 0x000fc400000010ff */
[----:B------:R-:W-:Y:S01]  /*5d80*/  F2FP.BF16.F32.PACK_AB R72, RZ, R72 ;  /* 0x00000048ff48723e */ /* 0x000fe200000010ff */
[----:B------:R-:W-:Y:S01]  /*5d90*/  @P1 STG.E.U16 desc[UR54][R4.64+0xb0], R70 ;  /* 0x0000b04604001986 */ /* 0x000fe2000c101536 */
[----:B------:R-:W-:Y:S02]  /*5da0*/  F2FP.BF16.F32.PACK_AB R73, RZ, R73 ;  /* 0x00000049ff49723e */ /* 0x000fe400000010ff */
[C---:B------:R-:W-:Y:S01]  /*5db0*/  ISETP.GT.AND P1, PT, R0.reuse, 0x8, P3 ;  /* 0x000000080000780c */ /* 0x040fe20001f24270 */
[----:B------:R-:W-:Y:S01]  /*5dc0*/  @P2 STG.E.U16 desc[UR54][R4.64+0xb2], R71 ;  /* 0x0000b24704002986 */ /* 0x000fe2000c101536 */
[----:B------:R-:W-:Y:S02]  /*5dd0*/  ISETP.GT.AND P0, PT, R0, 0x8, P0 ;  /* 0x000000080000780c */ /* 0x000fe40000704270 */
[----:B------:R-:W-:Y:S01]  /*5de0*/  F2FP.BF16.F32.PACK_AB R74, RZ, R74 ;  /* 0x0000004aff4a723e */ /* 0x000fe200000010ff */
[----:B------:R-:W-:Y:S01]  /*5df0*/  @P4 STG.E.U16 desc[UR54][R2.64+0xc0], R72 ;  /* 0x0000c04802004986 */ /* 0x000fe2000c101536 */
[----:B------:R-:W-:-:S02]  /*5e00*/  ISETP.GT.AND P4, PT, R18, 0x68, PT ;  /* 0x000000681200780c */ /* 0x000fc40003f84270 */
[----:B------:R-:W-:Y:S01]  /*5e10*/  F2FP.BF16.F32.PACK_AB R75, RZ, R75 ;  /* 0x0000004bff4b723e */ /* 0x000fe200000010ff */
[----:B------:R-:W-:Y:S01]  /*5e20*/  @P5 STG.E.U16 desc[UR54][R2.64+0xc2], R73 ;  /* 0x0000c24902005986 */ /* 0x000fe2000c101536 */
[----:B------:R-:W-:Y:S02]  /*5e30*/  ISETP.GT.AND P5, PT, R18, 0x69, PT ;  /* 0x000000691200780c */ /* 0x000fe40003fa4270 */
[C---:B------:R-:W-:Y:S01]  /*5e40*/  ISETP.GT.AND P2, PT, R0.reuse, RZ, P4 ;  /* 0x000000ff0000720c */ /* 0x040fe20002744270 */
[----:B------:R-:W-:Y:S01]  /*5e50*/  @P1 STG.E.U16 desc[UR54][R4.64+0xc0], R74 ;  /* 0x0000c04a04001986 */ /* 0x000fe2000c101536 */
[----:B------:R-:W-:Y:S02]  /*5e60*/  ISETP.GT.AND P6, PT, R0, RZ, P5 ;  /* 0x000000ff0000720c */ /* 0x000fe40002fc4270 */
[----:B------:R-:W-:Y:S01]  /*5e70*/  F2FP.BF16.F32.PACK_AB R76, RZ, R76 ;  /* 0x0000004cff4c723e */ /* 0x000fe200000010ff */
[----:B------:R-:W-:Y:S01]  /*5e80*/  @P0 STG.E.U16 desc[UR54][R4.64+0xc2], R75 ;  /* 0x0000c24b04000986 */ /* 0x000fe2000c101536 */
[----:B------:R-:W-:-:S02]  /*5e90*/  F2FP.BF16.F32.PACK_AB R77, RZ, R77 ;  /* 0x0000004dff4d723e */ /* 0x000fc400000010ff */
[----:B------:R-:W-:Y:S02]  /*5ea0*/  ISETP.GT.AND P3, PT, R18, 0x70, PT ;  /* 0x000000701200780c */ /* 0x000fe40003f64270 */
[----:B------:R-:W-:Y:S02]  /*5eb0*/  ISETP.GT.AND P4, PT, R0, 0x8, P4 ;  /* 0x000000080000780c */ /* 0x000fe40002784270 */
[----:B------:R-:W-:Y:S01]  /*5ec0*/  F2FP.BF16.F32.PACK_AB R78, RZ, R78 ;  /* 0x0000004eff4e723e */ /* 0x000fe200000010ff */
[----:B------:R-:W-:Y:S01]  /*5ed0*/  @P2 STG.E.U16 desc[UR54][R2.64+0xd0], R76 ;  /* 0x0000d04c02002986 */ /* 0x000fe2000c101536 */
[----:B------:R-:W-:Y:S02]  /*5ee0*/  ISETP.GT.AND P2, PT, R18, 0x71, PT ;  /* 0x000000711200780c */ /* 0x000fe40003f44270 */
[----:B------:R-:W-:Y:S01]  /*5ef0*/  F2FP.BF16.F32.PACK_AB R79, RZ, R79 ;  /* 0x0000004fff4f723e */ /* 0x000fe200000010ff */
[----:B------:R-:W-:Y:S01]  /*5f00*/  @P6 STG.E.U16 desc[UR54][R2.64+0xd2], R77 ;  /* 0x0000d24d02006986 */ /* 0x000fe2000c101536 */
[----:B------:R-:W-:-:S02]  /*5f10*/  ISETP.GT.AND P6, PT, R0, 0x8, P5 ;  /* 0x000000080000780c */ /* 0x000fc40002fc4270 */
[----:B------:R-:W-:Y:S02]  /*5f20*/  ISETP.GT.AND P5, PT, R0, RZ, P3 ;  /* 0x000000ff0000720c */ /* 0x000fe40001fa4270 */
[----:B------:R-:W-:Y:S01]  /*5f30*/  F2FP.BF16.F32.PACK_AB R80, RZ, R80 ;  /* 0x00000050ff50723e */ /* 0x000fe200000010ff */
[----:B------:R-:W-:Y:S01]  /*5f40*/  @P4 STG.E.U16 desc[UR54][R4.64+0xd0], R78 ;  /* 0x0000d04e04004986 */ /* 0x000fe2000c101536 */
[C---:B------:R-:W-:Y:S02]  /*5f50*/  ISETP.GT.AND P1, PT, R18.reuse, 0x78, PT ;  /* 0x000000781200780c */ /* 0x040fe40003f24270 */
[----:B------:R-:W-:Y:S02]  /*5f60*/  ISETP.GT.AND P0, PT, R18, 0x79, PT ;  /* 0x000000791200780c */ /* 0x000fe40003f04270 */
[C---:B------:R-:W-:Y:S02]  /*5f70*/  ISETP.GT.AND P4, PT, R0.reuse, RZ, P2 ;  /* 0x000000ff0000720c */ /* 0x040fe40001784270 */
[C---:B------:R-:W-:Y:S01]  /*5f80*/  ISETP.GT.AND P3, PT, R0.reuse, 0x8, P3 ;  /* 0x000000080000780c */ /* 0x040fe20001f64270 */
[----:B------:R-:W-:Y:S01]  /*5f90*/  @P6 STG.E.U16 desc[UR54][R4.64+0xd2], R79 ;  /* 0x0000d24f04006986 */ /* 0x000fe2000c101536 */
[----:B------:R-:W-:-:S02]  /*5fa0*/  ISETP.GT.AND P2, PT, R0, 0x8, P2 ;  /* 0x000000080000780c */ /* 0x000fc40001744270 */
[C---:B------:R-:W-:Y:S01]  /*5fb0*/  ISETP.GT.AND P6, PT, R0.reuse, RZ, P0 ;  /* 0x000000ff0000720c */ /* 0x040fe200007c4270 */
[----:B------:R-:W-:Y:S01]  /*5fc0*/  @P5 STG.E.U16 desc[UR54][R2.64+0xe0], R80 ;  /* 0x0000e05002005986 */ /* 0x000fe2000c101536 */
[C---:B------:R-:W-:Y:S02]  /*5fd0*/  ISETP.GT.AND P5, PT, R0.reuse, RZ, P1 ;  /* 0x000000ff0000720c */ /* 0x040fe40000fa4270 */
[C---:B------:R-:W-:Y:S02]  /*5fe0*/  ISETP.GT.AND P1, PT, R0.reuse, 0x8, P1 ;  /* 0x000000080000780c */ /* 0x040fe40000f24270 */
[----:B------:R-:W-:Y:S02]  /*5ff0*/  F2FP.BF16.F32.PACK_AB R81, RZ, R81 ;  /* 0x00000051ff51723e */ /* 0x000fe400000010ff */
[----:B------:R-:W-:Y:S02]  /*6000*/  F2FP.BF16.F32.PACK_AB R82, RZ, R82 ;  /* 0x00000052ff52723e */ /* 0x000fe400000010ff */
[----:B------:R-:W-:Y:S01]  /*6010*/  F2FP.BF16.F32.PACK_AB R83, RZ, R83 ;  /* 0x00000053ff53723e */ /* 0x000fe200000010ff */
[----:B------:R-:W-:Y:S01]  /*6020*/  @P4 STG.E.U16 desc[UR54][R2.64+0xe2], R81 ;  /* 0x0000e25102004986 */ /* 0x000fe2000c101536 */
[----:B------:R-:W-:-:S02]  /*6030*/  ISETP.GT.AND P0, PT, R0, 0x8, P0 ;  /* 0x000000080000780c */ /* 0x000fc40000704270 */
[----:B------:R-:W-:Y:S01]  /*6040*/  F2FP.BF16.F32.PACK_AB R84, RZ, R84 ;  /* 0x00000054ff54723e */ /* 0x000fe200000010ff */
[----:B------:R-:W-:Y:S01]  /*6050*/  @P3 STG.E.U16 desc[UR54][R4.64+0xe0], R82 ;  /* 0x0000e05204003986 */ /* 0x000fe2000c101536 */
[----:B------:R-:W-:Y:S02]  /*6060*/  F2FP.BF16.F32.PACK_AB R85, RZ, R85 ;  /* 0x00000055ff55723e */ /* 0x000fe400000010ff */
[----:B------:R-:W-:Y:S01]  /*6070*/  F2FP.BF16.F32.PACK_AB R86, RZ, R86 ;  /* 0x00000056ff56723e */ /* 0x000fe200000010ff */
[----:B------:R-:W-:Y:S01]  /*6080*/  @P2 STG.E.U16 desc[UR54][R4.64+0xe2], R83 ;  /* 0x0000e25304002986 */ /* 0x000fe2000c101536 */
[----:B------:R-:W-:-:S03]  /*6090*/  F2FP.BF16.F32.PACK_AB R87, RZ, R87 ;  /* 0x00000057ff57723e */ /* 0x000fc600000010ff */
[----:B------:R-:W-:Y:S04]  /*60a0*/  @P5 STG.E.U16 desc[UR54][R2.64+0xf0], R84 ;  /* 0x0000f05402005986 */ /* 0x000fe8000c101536 */
[----:B------:R0:W-:Y:S02]  /*60b0*/  @P6 STG.E.U16 desc[UR54][R2.64+0xf2], R85 ;  /* 0x0000f25502006986 */ /* 0x0001e4000c101536 */
[----:B0-----:R-:W-:Y:S02]  /*60c0*/  @P1 IMAD.MOV.U32 R2, RZ, RZ, R4 ;  /* 0x000000ffff021224 */ /* 0x001fe400078e0004 */
[----:B------:R-:W-:-:S05]  /*60d0*/  @P1 IMAD.MOV.U32 R3, RZ, RZ, R5 ;  /* 0x000000ffff031224 */ /* 0x000fca00078e0005 */
[----:B------:R0:W-:Y:S04]  /*60e0*/  @P1 STG.E.U16 desc[UR54][R2.64+0xf0], R86 ;  /* 0x0000f05602001986 */ /* 0x0001e8000c101536 */
[----:B------:R0:W-:Y:S02]  /*60f0*/  @P0 STG.E.U16 desc[UR54][R4.64+0xf2], R87 ;  /* 0x0000f25704000986 */ /* 0x0001e4000c101536 */
.L_x_157:
[----:B------:R-:W-:Y:S05]  /*6100*/  BSYNC B0 ;  /* 0x0000000000007941 */ /* 0x000fea0003800000 */
.L_x_31:
[----:B0-----:R-:W-:Y:S01]  /*6110*/  IMAD.U32 R2, RZ, RZ, UR52 ;  /* 0x00000034ff027e24 */ /* 0x001fe2000f8e00ff */
[----:B------:R-:W-:Y:S01]  /*6120*/  ULDC.64 UR4, c[0x0][0x650] ;  /* 0x0001940000047ab9 */ /* 0x000fe20000000a00 */
[----:B------:R-:W-:Y:S01]  /*6130*/  IMAD.U32 R3, RZ, RZ, UR53 ;  /* 0x00000035ff037e24 */ /* 0x000fe2000f8e00ff */
[----:B------:R0:W-:Y:S01]  /*6140*/  SYNCS.ARRIVE.TRANS64.A1T0 RZ, [R96+UR50], RZ ;  /* 0x000000ff60ff79a7 */ /* 0x0001e20008100032 */
[----:B------:R-:W-:Y:S01]  /*6150*/  PRMT R0, RZ, 0x7610, R0 ;  /* 0x00007610ff007816 */ /* 0x000fe20000000000 */
[----:B------:R-:W-:Y:S01]  /*6160*/  IMAD.MOV.U32 R18, RZ, RZ, -0x1 ;  /* 0xffffffffff127424 */ /* 0x000fe200078e00ff */
[----:B------:R-:W-:Y:S01]  /*6170*/  LEA R16, P0, R2, R16, 0x1 ;  /* 0x0000001002107211 */ /* 0x000fe200078008ff */
[----:B------:R-:W-:Y:S02]  /*6180*/  IMAD.MOV.U32 R2, RZ, RZ, -0x1 ;  /* 0xffffffffff027424 */ /* 0x000fe400078e00ff */
[----:B------:R-:W-:Y:S01]  /*6190*/  IMAD.MOV.U32 R19, RZ, RZ, -0x1 ;  /* 0xffffffffff137424 */ /* 0x000fe200078e00ff */
[----:B------:R-:W-:-:S02]  /*61a0*/  IADD3.X R17, R17, UR40, RZ, P0, !PT ;  /* 0x0000002811117c10 */ /* 0x000fc400087fe4ff */
[----:B------:R-:W-:-:S04]  /*61b0*/  ISETP.GE.U32.AND P0, PT, R16, UR4, PT ;  /* 0x0000000410007c0c */ /* 0x000fc8000bf06070 */
[----:B------:R-:W-:-:S13]  /*61c0*/  ISETP.GE.U32.AND.EX P0, PT, R17, UR5, PT, P0 ;  /* 0x0000000511007c0c */ /* 0x000fda000bf06100 */
[----:B0-----:R-:W-:Y:S05]  /*61d0*/  @P0 BRA `(.L_x_158) ;  /* 0x0000000400700947 */ /* 0x001fea0003800000 */
[----:B------:R-:W0:Y:S01]  /*61e0*/  S2UR UR7, SR_CTAID.X ;  /* 0x00000000000779c3 */ /* 0x000e220000002500 */
[----:B------:R-:W-:Y:S01]  /*61f0*/  ULDC.64 UR4, c[0x0][0x628] ;  /* 0x00018a0000047ab9 */ /* 0x000fe20000000a00 */
[----:B------:R-:W-:Y:S01]  /*6200*/  ULDC UR6, c[0x0][0x150] ;  /* 0x0000540000067ab9 */ /* 0x000fe20000000800 */
[----:B------:R-:W-:Y:S01]  /*6210*/  ISETP.NE.U32.AND P0, PT, RZ, UR4, PT ;  /* 0x00000004ff007c0c */ /* 0x000fe2000bf05070 */
[----:B------:R-:W-:Y:S01]  /*6220*/  ULDC UR15, c[0x0][0x630] ;  /* 0x00018c00000f7ab9 */ /* 0x000fe20000000800 */
[C---:B------:R-:W-:Y:S02]  /*6230*/  R2UR UR17, R16.reuse ;  /* 0x00000000101172ca */ /* 0x040fe400000e0000 */
[----:B------:R-:W-:Y:S01]  /*6240*/  ISETP.NE.AND.EX P0, PT, RZ, UR5, PT, P0 ;  /* 0x00000005ff007c0c */ /* 0x000fe2000bf05300 */
[----:B------:R-:W1:Y:S01]  /*6250*/  S2UR UR16, SR_CTAID.Y ;  /* 0x00000000001079c3 */ /* 0x000e620000002600 */
[----:B------:R-:W-:Y:S02]  /*6260*/  R2UR UR12, R16 ;  /* 0x00000000100c72ca */ /* 0x000fe400000e0000 */
[----:B------:R-:W-:-:S02]  /*6270*/  R2UR UR13, R17 ;  /* 0x00000000110d72ca */ /* 0x000fc400000e0000 */
[----:B0-----:R-:W-:-:S05]  /*6280*/  I2FP.F32.U32 R0, UR7 ;  /* 0x0000000700007c45 */ /* 0x001fca0008201000 */
[----:B------:R-:W-:Y:S01]  /*6290*/  FMUL R0, R0, UR6 ;  /* 0x0000000600007c20 */ /* 0x000fe20008400000 */
[----:B------:R-:W-:Y:S01]  /*62a0*/  ULDC UR6, c[0x0][0x154] ;  /* 0x0000550000067ab9 */ /* 0x000fe20000000800 */
[----:B-1----:R-:W-:-:S04]  /*62b0*/  I2FP.F32.U32 R2, UR16 ;  /* 0x0000001000027c45 */ /* 0x002fc80008201000 */
[----:B------:R-:W0:Y:S01]  /*62c0*/  F2I.U32.TRUNC.NTZ R0, R0 ;  /* 0x0000000000007305 */ /* 0x000e22000020f000 */
[----:B------:R-:W-:Y:S01]  /*62d0*/  FMUL R2, R2, UR6 ;  /* 0x0000000602027c20 */ /* 0x000fe20008400000 */
[----:B------:R-:W-:Y:S06]  /*62e0*/  @!P0 BRA `(.L_x_159) ;  /* 0x0000000000308947 */ /* 0x000fec0003800000 */
        /* <DEDUP_REMOVED lines=12> */
.L_x_159:
[----:B------:R-:W-:Y:S01]  /*63b0*/  USHF.R.U64 UR6, UR12, UR15, UR13 ;  /* 0x0000000f0c067299 */ /* 0x000fe2000800120d */
[----:B------:R-:W-:Y:S01]  /*63c0*/  R2UR UR5, R17 ;  /* 0x00000000110572ca */ /* 0x000fe200000e0000 */
[----:B------:R-:W-:Y:S01]  /*63d0*/  USHF.R.U32.HI UR4, URZ, UR15, UR13 ;  /* 0x0000000f3f047299 */ /* 0x000fe2000801160d */
[----:B------:R-:W1:Y:S01]  /*63e0*/  F2I.U32.TRUNC.NTZ R2, R2 ;  /* 0x0000000200027305 */ /* 0x000e62000020f000 */
[----:B------:R-:W-:Y:S01]  /*63f0*/  UIADD3 UR9, UP0, URZ, -UR6, URZ ;  /* 0x800000063f097290 */ /* 0x000fe2000ff1e03f */
[----:B------:R-:W-:Y:S01]  /*6400*/  ULDC.64 UR10, c[0x0][0x620] ;  /* 0x00018800000a7ab9 */ /* 0x000fe20000000a00 */
[----:B------:R-:W-:Y:S02]  /*6410*/  ULDC UR14, c[0x0][0x608] ;  /* 0x00018200000e7ab9 */ /* 0x000fe40000000800 */
[----:B------:R-:W-:Y:S01]  /*6420*/  UIADD3.X UR4, URZ, ~UR4, URZ, UP0, !UPT ;  /* 0x800000043f047290 */ /* 0x000fe200087fe43f */
[----:B------:R-:W-:Y:S01]  /*6430*/  ULDC UR15, c[0x0][0x658] ;  /* 0x00019600000f7ab9 */ /* 0x000fe20000000800 */
[----:B------:R-:W-:-:S02]  /*6440*/  ULDC UR12, c[0x0][0x144] ;  /* 0x00005100000c7ab9 */ /* 0x000fc40000000800 */
[----:B------:R-:W-:Y:S01]  /*6450*/  UIMAD UR8, UR4, UR10, URZ ;  /* 0x0000000a040872a4 */ /* 0x000fe2000f8e023f */
[----:B------:R-:W-:Y:S02]  /*6460*/  ULDC UR22, c[0x0][0x148] ;  /* 0x0000520000167ab9 */ /* 0x000fe40000000800 */
[----:B------:R-:W-:Y:S01]  /*6470*/  UMOV UR4, UR17 ;  /* 0x0000001100047c82 */ /* 0x000fe20008000000 */
[----:B------:R-:W-:Y:S02]  /*6480*/  UIMAD UR8, UR9, UR11, UR8 ;  /* 0x0000000b090872a4 */ /* 0x000fe4000f8e0208 */
[----:B------:R-:W-:Y:S01]  /*6490*/  UIMAD.WIDE.U32 UR4, UR9, UR10, UR4 ;  /* 0x0000000a090472a5 */ /* 0x000fe2000f8e0004 */
[----:B0-----:R-:W-:Y:S01]  /*64a0*/  R2UR UR9, R0 ;  /* 0x00000000000972ca */ /* 0x001fe200000e0000 */
[----:B------:R-:W-:Y:S01]  /*64b0*/  ULDC UR20, c[0x0][0x648] ;  /* 0x0001920000147ab9 */ /* 0x000fe20000000800 */
[----:B-1----:R-:W-:Y:S01]  /*64c0*/  R2UR UR13, R2 ;  /* 0x00000000020d72ca */ /* 0x002fe200000e0000 */
[----:B------:R-:W-:Y:S01]  /*64d0*/  UIADD3 UR8, UR5, UR8, URZ ;  /* 0x0000000805087290 */ /* 0x000fe2000fffe03f */
[----:B------:R-:W-:-:S02]  /*64e0*/  ULDC UR21, c[0x0][0x638] ;  /* 0x00018e0000157ab9 */ /* 0x000fc40000000800 */
[----:B------:R-:W-:Y:S02]  /*64f0*/  ULDC UR5, c[0x0][0x618] ;  /* 0x0001860000057ab9 */ /* 0x000fe40000000800 */
[----:B------:R-:W-:Y:S02]  /*6500*/  USHF.R.U64 UR10, UR4, UR5, UR8 ;  /* 0x00000005040a7299 */ /* 0x000fe40008001208 */
[----:B------:R-:W-:-:S03]  /*6510*/  USHF.R.U32.HI UR8, URZ, UR5, UR8 ;  /* 0x000000053f087299 */ /* 0x000fc60008011608 */
[----:B------:R-:W-:Y:S01]  /*6520*/  ULDC.64 UR4, c[0x0][0x640] ;  /* 0x0001900000047ab9 */ /* 0x000fe20000000a00 */
[----:B------:R-:W-:Y:S01]  /*6530*/  USHF.R.U64 UR11, UR10, UR14, UR8 ;  /* 0x0000000e0a0b7299 */ /* 0x000fe20008001208 */
[----:B------:R-:W-:Y:S01]  /*6540*/  ISETP.NE.U32.AND P0, PT, RZ, UR4, PT ;  /* 0x00000004ff007c0c */ /* 0x000fe2000bf05070 */
[----:B------:R-:W-:Y:S02]  /*6550*/  USHF.R.U32.HI UR8, URZ, UR14, UR8 ;  /* 0x0000000e3f087299 */ /* 0x000fe40008011608 */
[----:B------:R-:W-:Y:S01]  /*6560*/  UIADD3 UR9, -UR9, URZ, URZ ;  /* 0x0000003f09097290 */ /* 0x000fe2000fffe13f */
[----:B------:R-:W-:Y:S01]  /*6570*/  ISETP.NE.AND.EX P0, PT, RZ, UR5, PT, P0 ;  /* 0x00000005ff007c0c */ /* 0x000fe2000bf05300 */
[----:B------:R-:W-:Y:S02]  /*6580*/  USHF.R.U64 UR17, UR11, UR15, UR8 ;  /* 0x0000000f0b117299 */ /* 0x000fe40008001208 */
[----:B------:R-:W-:Y:S02]  /*6590*/  UIADD3 UR18, -UR13, URZ, URZ ;  /* 0x0000003f0d127290 */ /* 0x000fe4000fffe13f */
[----:B------:R-:W-:-:S02]  /*65a0*/  USHF.R.U32.HI UR15, URZ, UR15, UR8 ;  /* 0x0000000f3f0f7299 */ /* 0x000fc40008011608 */
[----:B------:R-:W-:Y:S01]  /*65b0*/  UIMAD UR19, UR12, UR9, UR7 ;  /* 0x000000090c1372a4 */ /* 0x000fe2000f8e0207 */
[----:B------:R-:W-:-:S05]  /*65c0*/  UMOV UR14, UR17 ;  /* 0x00000011000e7c82 */ /* 0x000fca0008000000 */
[----:B------:R-:W-:Y:S06]  /*65d0*/  @!P0 BRA `(.L_x_160) ;  /* 0x0000000000288947 */ /* 0x000fec0003800000 */
        /* <DEDUP_REMOVED lines=10> */
.L_x_160:
        /* <DEDUP_REMOVED lines=9> */
[----:B------:R-:W-:Y:S01]  /*6710*/  UIMAD UR5, UR7, UR21, UR17 ;  /* 0x00000015070572a4 */ /* 0x000fe2000f8e0211 */
[----:B------:R-:W-:Y:S02]  /*6720*/  ULDC UR8, c[0x0][0x600] ;  /* 0x0001800000087ab9 */ /* 0x000fe40000000800 */
[----:B------:R-:W-:Y:S01]  /*6730*/  ULDC UR7, c[0x0][0x610] ;  /* 0x0001840000077ab9 */ /* 0x000fe20000000800 */
[----:B------:R-:W-:Y:S02]  /*6740*/  UIMAD UR5, UR5, UR8, UR10 ;  /* 0x00000008050572a4 */ /* 0x000fe4000f8e020a */
[----:B------:R-:W-:-:S04]  /*6750*/  UIMAD UR4, UR4, UR7, UR19 ;  /* 0x00000007040472a4 */ /* 0x000fc8000f8e0213 */
[----:B------:R-:W-:Y:S02]  /*6760*/  USEL UR7, UR5, UR4, !UP0 ;  /* 0x0000000405077287 */ /* 0x000fe4000c000000 */
[----:B------:R-:W-:-:S04]  /*6770*/  USEL UR4, UR4, UR5, !UP0 ;  /* 0x0000000504047287 */ /* 0x000fc8000c000000 */
[----:B------:R-:W-:Y:S02]  /*6780*/  IMAD.U32 R2, RZ, RZ, UR7 ;  /* 0x00000007ff027e24 */ /* 0x000fe4000f8e00ff */
[----:B------:R-:W-:-:S07]  /*6790*/  IMAD.U32 R18, RZ, RZ, UR4 ;  /* 0x00000004ff127e24 */ /* 0x000fce000f8e00ff */
.L_x_158:
[----:B------:R-:W-:Y:S01]  /*67a0*/  ULEA UR5, UR39, UR45, 0x1 ;  /* 0x0000002d27057291 */ /* 0x000fe2000f8e083f */
[----:B------:R-:W-:Y:S01]  /*67b0*/  LOP3.LUT P0, RZ, R0, 0xff, RZ, 0xc0, !PT ;  /* 0x000000ff00ff7812 */ /* 0x000fe2000780c0ff */
[----:B------:R-:W-:Y:S01]  /*67c0*/  ULOP3.LUT UR45, UR45, 0x1, URZ, 0xc0, !UPT ;  /* 0x000000012d2d7892 */ /* 0x000fe2000f8ec03f */
[----:B------:R-:W-:Y:S01]  /*67d0*/  LOP3.LUT R98, R98, 0x1, RZ, 0x3c, !PT ;  /* 0x0000000162627812 */ /* 0x000fe200078e3cff */
[----:B------:R-:W-:Y:S02]  /*67e0*/  USHF.R.U32.HI UR4, URZ, 0x1, UR5 ;  /* 0x000000013f047899 */ /* 0x000fe40008011605 */
[----:B------:R-:W-:Y:S02]  /*67f0*/  UISETP.GT.U32.AND UP0, UPT, UR5, 0x1, UPT ;  /* 0x000000010500788c */ /* 0x000fe4000bf04070 */
[----:B------:R-:W-:Y:S02]  /*6800*/  ULOP3.LUT UR4, UR4, 0x1, URZ, 0xc0, !UPT ;  /* 0x0000000104047892 */ /* 0x000fe4000f8ec03f */
[----:B------:R-:W-:-:S02]  /*6810*/  UISETP.LT.U32.AND UP0, UPT, UR42, 0x7f, UP0 ;  /* 0x0000007f2a00788c */ /* 0x000fc40008701070 */
[----:B------:R-:W-:Y:S02]  /*6820*/  UISETP.NE.U32.AND UP1, UPT, UR4, 0x1, UPT ;  /* 0x000000010400788c */ /* 0x000fe4000bf25070 */
[----:B------:R-:W-:Y:S02]  /*6830*/  USEL UR5, URZ, 0x1, !UP0 ;  /* 0x000000013f057887 */ /* 0x000fe4000c000000 */
[----:B------:R-:W-:-:S04]  /*6840*/  UISETP.GT.U32.AND UP1, UPT, UR42, 0x7e, !UP1 ;  /* 0x0000007e2a00788c */ /* 0x000fc8000cf24070 */
[----:B------:R-:W-:-:S04]  /*6850*/  USEL UR4, URZ, 0x1, !UP1 ;  /* 0x000000013f047887 */ /* 0x000fc8000c800000 */
[----:B------:R-:W-:Y:S01]  /*6860*/  ULOP3.LUT UR48, UR4, UR48, UR5, 0x96, !UPT ;  /* 0x0000003004307292 */ /* 0x000fe2000f8e9605 */
[----:B------:R-:W-:Y:S11]  /*6870*/  @P0 BRA `(.L_x_161) ;  /* 0xffffffac005c0947 */ /* 0x000ff6000383ffff */
[----:B------:R-:W-:Y:S05]  /*6880*/  EXIT ;  /* 0x000000000000794d */ /* 0x000fea0003800000 */
.L_x_12:
[----:B------:R-:W-:-:S08]  /*6890*/  ISETP.NE.AND P0, PT, RZ, UR8, PT ;  /* 0x00000008ff007c0c */ /* 0x000fd0000bf05270 */
[----:B-----5:R-:W0:-:S00]  /*68a0*/  USETMAXREG.DEALLOC.CTAPOOL 0x28 ;  /* 0x00000028000079c8 */ /* 0x020e0000080e0500 */
[----:B------:R-:W-:Y:S05]  /*68b0*/  @P0 EXIT ;  /* 0x000000000000094d */ /* 0x000fea0003800000 */
[----:B0-----:R-:W-:Y:S01]  /*68c0*/  LOP3.LUT P0, RZ, R0, 0xff, RZ, 0xc0, !PT ;  /* 0x000000ff00ff7812 */ /* 0x001fe2000780c0ff */
[----:B------:R-:W-:Y:S02]  /*68d0*/  IMAD.MOV.U32 R8, RZ, RZ, 0x1 ;  /* 0x00000001ff087424 */ /* 0x000fe400078e00ff */
[----:B------:R-:W-:-:S10]  /*68e0*/  IMAD.MOV.U32 R0, RZ, RZ, RZ ;  /* 0x000000ffff007224 */ /* 0x000fd400078e00ff */
[----:B------:R-:W-:Y:S05]  /*68f0*/  @!P0 BRA `(.L_x_162) ;  /* 0x0000000c00148947 */ /* 0x000fea0003800000 */
[----:B------:R-:W-:Y:S01]  /*6900*/  LOP3.LUT P0, RZ, R4, 0x1f, RZ, 0xc0, !PT ;  /* 0x0000001f04ff7812 */ /* 0x000fe2000780c0ff */
[----:B------:R-:W-:Y:S01]  /*6910*/  ULDC UR5, c[0x0][0x658] ;  /* 0x0001960000057ab9 */ /* 0x000fe20000000800 */
[----:B------:R-:W-:Y:S01]  /*6920*/  UMOV UR6, 0xffffffff ;  /* 0xffffffff00067882 */ /* 0x000fe20000000000 */
[----:B------:R-:W-:Y:S01]  /*6930*/  BSSY B0, `(.L_x_162) ;  /* 0x00000c1000007945 */ /* 0x000fe20003800000 */
[----:B------:R-:W-:Y:S01]  /*6940*/  USHF.L.U32 UR6, UR6, UR5, URZ ;  /* 0x0000000506067299 */ /* 0x000fe2000800063f */
[C---:B------:R-:W-:Y:S01]  /*6950*/  ISETP.NE.AND P3, PT, R3.reuse, RZ, PT ;  /* 0x000000ff0300720c */ /* 0x040fe20003f65270 */
[----:B------:R-:W-:Y:S01]  /*6960*/  IMAD.MOV.U32 R9, RZ, RZ, 0x1 ;  /* 0x00000001ff097424 */ /* 0x000fe200078e00ff */
[----:B------:R-:W-:Y:S01]  /*6970*/  ISETP.NE.OR P0, PT, R3, RZ, !P0 ;  /* 0x000000ff0300720c */ /* 0x000fe20004705670 */
[----:B------:R-:W-:Y:S01]  /*6980*/  IMAD.MOV.U32 R8, RZ, RZ, 0x1 ;  /* 0x00000001ff087424 */ /* 0x000fe200078e00ff */
[----:B------:R-:W-:Y:S01]  /*6990*/  ULDC UR4, c[0x0][0x600] ;  /* 0x0001800000047ab9 */ /* 0x000fe20000000800 */
[----:B------:R-:W-:Y:S01]  /*69a0*/  IMAD.MOV.U32 R0, RZ, RZ, RZ ;  /* 0x000000ffff007224 */ /* 0x000fe200078e00ff */
[----:B------:R-:W-:Y:S01]  /*69b0*/  UMOV UR7, 0x1 ;  /* 0x0000000100077882 */ /* 0x000fe20000000000 */
[----:B------:R-:W-:-:S02]  /*69c0*/  UIADD3 UR19, UR39, 0x1, URZ ;  /* 0x0000000127137890 */ /* 0x000fc4000fffe03f */
[----:B------:R-:W-:Y:S02]  /*69d0*/  ULOP3.LUT UR22, UR36, 0x2, URZ, 0xfc, !UPT ;  /* 0x0000000224167892 */ /* 0x000fe4000f8efc3f */
[----:B------:R-:W-:Y:S02]  /*69e0*/  UIADD3 UR4, UR4, -0x1, URZ ;  /* 0xffffffff04047890 */ /* 0x000fe4000fffe03f */
[----:B------:R-:W-:Y:S02]  /*69f0*/  USHF.L.U32 UR5, UR7, UR5, URZ ;  /* 0x0000000507057299 */ /* 0x000fe4000800063f */
[----:B------:R-:W-:Y:S01]  /*6a00*/  ULOP3.LUT UR6, URZ, UR6, URZ, 0x33, !UPT ;  /* 0x000000063f067292 */ /* 0x000fe2000f8e333f */
[----:B------:R-:W-:-:S11]  /*6a10*/  ULDC.64 UR20, c[0x0][0x198] ;  /* 0x0000660000147ab9 */ /* 0x000fd60000000a00 */
.L_x_174:
[----:B------:R-:W-:-:S03]  /*6a20*/  UMOV UR7, 0xffffffff ;  /* 0xffffffff00077882 */ /* 0x000fc60000000000 */
[----:B------:R-:W-:Y:S05]  /*6a30*/  BRA.DIV UR7, `(.L_x_163) ;  /* 0x0000000e07947947 */ /* 0x000fea000b800000 */
[----:B------:R-:W-:-:S13]  /*6a40*/  ELECT P6, URZ, PT ;  /* 0x00000000003f782f */ /* 0x000fda00038c0000 */
.L_x_185:
[----:B------:R-:W0:Y:S01]  /*6a50*/  LDC R3, c[0x0][0x28c] ;  /* 0x0000a300ff037b82 */ /* 0x000e220000000800 */
[----:B------:R-:W-:Y:S01]  /*6a60*/  BSSY B1, `(.L_x_164) ;  /* 0x0000038000017945 */ /* 0x000fe20003800000 */
[----:B0-----:R-:W-:-:S13]  /*6a70*/  ISETP.LT.OR P6, PT, R3, 0x1, !P6 ;  /* 0x000000010300780c */ /* 0x001fda00077c1670 */
[----:B------:R-:W-:Y:S05]  /*6a80*/  @P6 BRA `(.L_x_165) ;  /* 0x0000000000d46947 */ /* 0x000fea0003800000 */
[----:B------:R-:W-:Y:S02]  /*6a90*/  IMAD.SHL.U32 R6, R2, 0x80, RZ ;  /* 0x0000008002067824 */ /* 0x000fe400078e00ff */
[----:B------:R-:W-:Y:S02]  /*6aa0*/  IMAD.SHL.U32 R18, R18, 0x40, RZ ;  /* 0x0000004012127824 */ /* 0x000fe400078e00ff */
[----:B------:R-:W-:Y:S02]  /*6ab0*/  IMAD.MOV.U32 R11, RZ, RZ, RZ ;  /* 0x000000ffff0b7224 */ /* 0x000fe400078e00ff */
[----:B------:R-:W-:Y:S02]  /*6ac0*/  IMAD.U32 R12, RZ, RZ, UR19 ;  /* 0x00000013ff0c7e24 */ /* 0x000fe4000f8e00ff */
[----:B------:R-:W-:Y:S02]  /*6ad0*/  IMAD.MOV.U32 R2, RZ, RZ, R8 ;  /* 0x000000ffff027224 */ /* 0x000fe400078e0008 */
[----:B------:R-:W-:-:S07]  /*6ae0*/  IMAD.MOV.U32 R3, RZ, RZ, R0 ;  /* 0x000000ffff037224 */ /* 0x000fce00078e0000 */
.L_x_169:
[----:B------:R-:W0:Y:S01]  /*6af0*/  S2R R5, SR_CgaCtaId ;  /* 0x0000000000057919 */ /* 0x000e220000008800 */
[----:B------:R-:W-:-:S04]  /*6b00*/  MOV R4, 0x400 ;  /* 0x0000040000047802 */ /* 0x000fc80000000f00 */
[----:B0-----:R-:W-:Y:S02]  /*6b10*/  LEA R10, R5, R4, 0x18 ;  /* 0x00000004050a7211 */ /* 0x001fe400078ec0ff */
[----:B------:R-:W-:Y:S01]  /*6b20*/  SHF.L.U32 R4, R2, 0x1f, RZ ;  /* 0x0000001f02047819 */ /* 0x000fe200000006ff */
[----:B------:R-:W0:Y:S02]  /*6b30*/  @!P3 LDC R5, c[0x0][0x500] ;  /* 0x00014000ff05bb82 */ /* 0x000e240000000800 */
[----:B------:R-:W-:-:S04]  /*6b40*/  IMAD R7, R3, 0x8, R10 ;  /* 0x0000000803077824 */ /* 0x000fc800078e020a */
[----:B------:R-:W1:Y:S02]  /*6b50*/  SYNCS.PHASECHK.TRANS64.TRYWAIT P1, [R7+URZ+0x10], R4 ;  /* 0x00001004070075a7 */ /* 0x000e64000802017f */
[----:B-1----:R-:W-:Y:S05]  /*6b60*/  @!P1 BRA `(.L_x_166) ;  /* 0x0000000c00689947 */ /* 0x002fea0003800000 */
.L_x_186:
[----:B------:R-:W-:Y:S01]  /*6b70*/  UPRMT UR7, UR22, 0x9910, URZ ;  /* 0x0000991016077896 */ /* 0x000fe2000800003f */
[----:B0-----:R0:W-:Y:S03]  /*6b80*/  @!P3 SYNCS.ARRIVE.TRANS64 RZ, [R7+URZ], R5 ;  /* 0x0000000507ffb9a7 */ /* 0x0011e6000800003f */
[----:B------:R-:W-:-:S06]  /*6b90*/  UISETP.NE.AND UP0, UPT, UR7, 0x2, UPT ;  /* 0x000000020700788c */ /* 0x000fcc000bf05270 */
[----:B------:R-:W-:-:S13]  /*6ba0*/  PLOP3.LUT P1, PT, PT, PT, UP0, 0x80, 0x0 ;  /* 0x000000000000781c */ /* 0x000fda0003f2f008 */
[----:B0-----:R-:W-:Y:S05]  /*6bb0*/  @P1 BRA `(.L_x_167) ;  /* 0x0000000000041947 */ /* 0x001fea0003800000 */
[----:B------:R-:W-:Y:S01]  /*6bc0*/  BPT.TRAP 0x1 ;  /* 0x000000040000795c */ /* 0x000fe20000300000 */
.L_x_167:
[----:B------:R-:W-:Y:S05]  /*6bd0*/  @P0 BRA `(.L_x_168) ;  /* 0x0000000000040947 */ /* 0x000fea0003800000 */
[----:B------:R-:W-:Y:S01]  /*6be0*/  BPT.TRAP 0x1 ;  /* 0x000000040000795c */ /* 0x000fe20000300000 */
.L_x_168:
[--C-:B-1----:R-:W-:Y:S01]  /*6bf0*/  IMAD R4, R3, 0x2000, R10.reuse ;  /* 0x0000200003047824 */ /* 0x102fe200078e020a */
[----:B------:R-:W-:Y:S01]  /*6c00*/  R2UR UR9, R7 ;  /* 0x00000000070972ca */ /* 0x000fe200000e0000 */
[C---:B------:R-:W-:Y:S01]  /*6c10*/  IMAD R10, R3.reuse, 0x4000, R10 ;  /* 0x00004000030a7824 */ /* 0x040fe200078e020a */
[----:B------:R-:W-:Y:S01]  /*6c20*/  UIADD3 UR14, UP0, UR20, 0xf0, URZ ;  /* 0x000000f0140e7890 */ /* 0x000fe2000ff1e03f */
[----:B------:R-:W-:Y:S01]  /*6c30*/  VIADD R12, R12, 0xffffffff ;  /* 0xffffffff0c0c7836 */ /* 0x000fe20000000000 */
[----:B------:R-:W-:Y:S01]  /*6c40*/  R2UR UR7, R4 ;  /* 0x00000000040772ca */ /* 0x000fe200000e0000 */
[----:B------:R-:W-:Y:S01]  /*6c50*/  UIADD3 UR24, UP1, UR20, 0x1f0, URZ ;  /* 0x000001f014187890 */ /* 0x000fe2000ff3e03f */
[----:B------:R-:W-:Y:S01]  /*6c60*/  R2UR UR8, R10 ;  /* 0x000000000a0872ca */ /* 0x000fe200000e0000 */
[----:B------:R-:W-:Y:S01]  /*6c70*/  UIADD3.X UR15, URZ, UR21, URZ, UP0, !UPT ;  /* 0x000000153f0f7290 */ /* 0x000fe200087fe43f */
[----:B------:R-:W-:Y:S01]  /*6c80*/  R2UR UR11, R18 ;  /* 0x00000000120b72ca */ /* 0x000fe200000e0000 */
[----:B------:R-:W-:Y:S01]  /*6c90*/  VIADD R3, R3, 0x1 ;  /* 0x0000000103037836 */ /* 0x000fe20000000000 */
[----:B------:R-:W-:Y:S01]  /*6ca0*/  R2UR UR10, R11 ;  /* 0x000000000b0a72ca */ /* 0x000fe200000e0000 */
[----:B------:R-:W-:Y:S01]  /*6cb0*/  UIADD3.X UR25, URZ, UR21, URZ, UP1, !UPT ;  /* 0x000000153f197290 */ /* 0x000fe20008ffe43f */
[----:B------:R-:W-:Y:S01]  /*6cc0*/  R2UR UR12, R19 ;  /* 0x00000000130c72ca */ /* 0x000fe200000e0000 */
[----:B------:R-:W-:Y:S01]  /*6cd0*/  UMOV UR16, 0x0 ;  /* 0x0000000000107882 */ /* 0x000fe20000000000 */
[----:B------:R-:W-:Y:S01]  /*6ce0*/  R2UR UR18, R6 ;  /* 0x00000000061272ca */ /* 0x000fe200000e0000 */
[----:B------:R-:W-:Y:S01]  /*6cf0*/  UMOV UR17, 0x10000000 ;  /* 0x1000000000117882 */ /* 0x000fe20000000000 */
[----:B------:R-:W-:Y:S01]  /*6d00*/  ISETP.GT.AND P2, PT, R12, 0x1, PT ;  /* 0x000000010c00780c */ /* 0x000fe20003f44270 */
[----:B------:R-:W-:Y:S01]  /*6d10*/  UIADD3 UR7, UR7, 0x100, URZ ;  /* 0x0000010007077890 */ /* 0x000fe2000fffe03f */
[----:B------:R-:W-:Y:S01]  /*6d20*/  ISETP.NE.AND P1, PT, R3, 0x2, PT ;  /* 0x000000020300780c */ /* 0x000fe20003f25270 */
[----:B------:R-:W-:Y:S01]  /*6d30*/  UIADD3 UR13, UR8, 0x4100, URZ ;  /* 0x00004100080d7890 */ /* 0x000fe2000fffe03f */
[----:B------:R-:W-:-:S02]  /*6d40*/  VIADD R11, R11, 0x40 ;  /* 0x000000400b0b7836 */ /* 0x000fc40000000000 */
[----:B------:R-:W-:Y:S02]  /*6d50*/  SEL R5, RZ, 0x1, P1 ;  /* 0x00000001ff057807 */ /* 0x000fe40000800000 */
[----:B------:R-:W-:Y:S01]  /*6d60*/  UMOV UR8, UR7 ;  /* 0x0000000700087c82 */ /* 0x000fe20008000000 */
[----:B------:R-:W-:Y:S01]  /*6d70*/  SEL R3, R3, RZ, P1 ;  /* 0x000000ff03037207 */ /* 0x000fe20000800000 */
[----:B------:R0:W-:Y:S01]  /*6d80*/  UTMALDG.3D [UR8], [UR14], desc[UR16] ;  /* 0x000010080e0075b4 */ /* 0x0001e20008011000 */
[----:B------:R-:W-:Y:S01]  /*6d90*/  LOP3.LUT R2, R2, R5, RZ, 0x3c, !PT ;  /* 0x0000000502027212 */ /* 0x000fe200078e3cff */
[----:B0-----:R-:W-:Y:S01]  /*6da0*/  UMOV UR8, UR13 ;  /* 0x0000000d00087c82 */ /* 0x001fe20008000000 */
[----:B------:R-:W-:Y:S02]  /*6db0*/  UMOV UR11, UR18 ;  /* 0x00000012000b7c82 */ /* 0x000fe40008000000 */
[----:B------:R0:W-:Y:S02]  /*6dc0*/  UTMALDG.3D [UR8], [UR24], desc[UR16] ;  /* 0x00001008180075b4 */ /* 0x0001e40008011000 */
[----:B0-----:R-:W-:Y:S05]  /*6dd0*/  @P2 BRA `(.L_x_169) ;  /* 0xfffffffc00442947 */ /* 0x001fea000383ffff */
.L_x_165:
[----:B------:R-:W-:Y:S05]  /*6de0*/  BSYNC B1 ;  /* 0x0000000000017941 */ /* 0x000fea0003800000 */
.L_x_164:
[----:B------:R-:W-:Y:S01]  /*6df0*/  LOP3.LUT P4, RZ, R9, 0xff, RZ, 0xc0, !PT ;  /* 0x000000ff09ff7812 */ /* 0x000fe2000788c0ff */
[----:B------:R-:W-:Y:S01]  /*6e00*/  VIADD R0, R0, UR39 ;  /* 0x0000002700007c36 */ /* 0x000fe20008000000 */
[----:B------:R-:W-:Y:S01]  /*6e10*/  ULDC.64 UR8, c[0x0][0x650] ;  /* 0x0001940000087ab9 */ /* 0x000fe20000000a00 */
[----:B------:R-:W-:Y:S01]  /*6e20*/  BSSY B1, `(.L_x_170) ;  /* 0x000006f000017945 */ /* 0x000fe20003800000 */
[----:B------:R-:W-:Y:S01]  /*6e30*/  IMAD.MOV.U32 R18, RZ, RZ, -0x1 ;  /* 0xffffffffff127424 */ /* 0x000fe200078e00ff */
[----:B------:R-:W-:Y:S01]  /*6e40*/  PRMT R9, RZ, 0x7610, R9 ;  /* 0x00007610ff097816 */ /* 0x000fe20000000009 */
[----:B------:R-:W-:Y:S01]  /*6e50*/  IMAD.MOV.U32 R19, RZ, RZ, -0x1 ;  /* 0xffffffffff137424 */ /* 0x000fe200078e00ff */
[C---:B------:R-:W-:Y:S02]  /*6e60*/  ISETP.GT.U32.AND P1, PT, R0.reuse, 0x1, PT ;  /* 0x000000010000780c */ /* 0x040fe40003f24070 */
[----:B------:R-:W-:Y:S02]  /*6e70*/  SHF.R.U32.HI R2, RZ, 0x1, R0 ;  /* 0x00000001ff027819 */ /* 0x000fe40000011600 */
[----:B------:R-:W-:-:S02]  /*6e80*/  LOP3.LUT R0, R0, 0x1, RZ, 0xc0, !PT ;  /* 0x0000000100007812 */ /* 0x000fc400078ec0ff */
[----:B------:R-:W0:Y:S01]  /*6e90*/  @P4 S2R R4, SR_CgaCtaId ;  /* 0x0000000000044919 */ /* 0x000e220000008800 */
[----:B------:R-:W-:Y:S02]  /*6ea0*/  @P4 MOV R3, 0x400 ;  /* 0x0000040000034802 */ /* 0x000fe40000000f00 */
[----:B------:R-:W-:-:S04]  /*6eb0*/  LOP3.LUT R2, R2, 0x1, RZ, 0xc0, !PT ;  /* 0x0000000102027812 */ /* 0x000fc800078ec0ff */
[----:B------:R-:W-:Y:S02]  /*6ec0*/  ISETP.NE.U32.AND P2, PT, R2, 0x1, PT ;  /* 0x000000010200780c */ /* 0x000fe40003f45070 */
[----:B0-----:R-:W-:Y:S01]  /*6ed0*/  @P4 LEA R3, R4, R3, 0x18 ;  /* 0x0000000304034211 */ /* 0x001fe200078ec0ff */
[----:B------:R-:W-:-:S03]  /*6ee0*/  IMAD.U32 R4, RZ, RZ, UR39 ;  /* 0x00000027ff047e24 */ /* 0x000fc6000f8e00ff */
[----:B------:R0:W-:Y:S01]  /*6ef0*/  @P4 SYNCS.ARRIVE.TRANS64.A1T0 RZ, [R3+URZ+0x58], RZ ;  /* 0x000058ff03ff49a7 */ /* 0x0001e2000810003f */
[----:B------:R-:W-:Y:S02]  /*6f00*/  IADD3 R16, P4, R16, UR52, RZ ;  /* 0x0000003410107c10 */ /* 0x000fe4000ff9e0ff */
[----:B------:R-:W-:Y:S02]  /*6f10*/  ISETP.LT.U32.AND P1, PT, R4, 0x2, P1 ;  /* 0x000000020400780c */ /* 0x000fe40000f21070 */
[----:B------:R-:W-:Y:S02]  /*6f20*/  IADD3.X R17, R17, UR37, RZ, P4, !PT ;  /* 0x0000002511117c10 */ /* 0x000fe4000a7fe4ff */
[----:B------:R-:W-:Y:S02]  /*6f30*/  ISETP.GE.U32.AND P4, PT, R16, UR8, PT ;  /* 0x0000000810007c0c */ /* 0x000fe4000bf86070 */
[----:B0-----:R-:W-:Y:S02]  /*6f40*/  SEL R3, RZ, 0x1, !P1 ;  /* 0x00000001ff037807 */ /* 0x001fe40004800000 */
[----:B------:R-:W-:-:S02]  /*6f50*/  ISETP.GE.U32.AND.EX P1, PT, R17, UR9, PT, P4 ;  /* 0x0000000911007c0c */ /* 0x000fc4000bf26140 */
[----:B------:R-:W-:-:S04]  /*6f60*/  ISETP.GT.U32.AND P2, PT, R4, 0x1, !P2 ;  /* 0x000000010400780c */ /* 0x000fc80005744070 */
[----:B------:R-:W-:-:S04]  /*6f70*/  SEL R2, RZ, 0x1, !P2 ;  /* 0x00000001ff027807 */ /* 0x000fc80005000000 */
[--C-:B------:R-:W-:Y:S01]  /*6f80*/  LOP3.LUT R8, R2, R8, R3.reuse, 0x96, !PT ;  /* 0x0000000802087212 */ /* 0x100fe200078e9603 */
[----:B------:R-:W-:Y:S01]  /*6f90*/  IMAD.MOV.U32 R2, RZ, RZ, -0x1 ;  /* 0xffffffffff027424 */ /* 0x000fe200078e00ff */
[----:B------:R-:W-:Y:S01]  /*6fa0*/  PRMT R3, RZ, 0x7610, R3 ;  /* 0x00007610ff037816 */ /* 0x000fe20000000003 */
[----:B------:R-:W-:Y:S06]  /*6fb0*/  @P1 BRA `(.L_x_171) ;  /* 0x0000000400541947 */ /* 0x000fec0003800000 */
[----:B------:R-:W0:Y:S01]  /*6fc0*/  S2UR UR7, SR_CTAID.X ;  /* 0x00000000000779c3 */ /* 0x000e220000002500 */
[----:B------:R-:W-:Y:S01]  /*6fd0*/  ULDC.64 UR8, c[0x0][0x628] ;  /* 0x00018a0000087ab9 */ /* 0x000fe20000000a00 */
[----:B------:R-:W-:Y:S01]  /*6fe0*/  ULDC UR10, c[0x0][0x150] ;  /* 0x00005400000a7ab9 */ /* 0x000fe20000000800 */
[----:B------:R-:W-:Y:S01]  /*6ff0*/  ISETP.NE.U32.AND P1, PT, RZ, UR8, PT ;  /* 0x00000008ff007c0c */ /* 0x000fe2000bf25070 */
[----:B------:R-:W-:Y:S01]  /*7000*/  ULDC UR11, c[0x0][0x630] ;  /* 0x00018c00000b7ab9 */ /* 0x000fe20000000800 */
[----:B------:R-:W-:Y:S01]  /*7010*/  ULDC UR13, c[0x0][0x154] ;  /* 0x00005500000d7ab9 */ /* 0x000fe20000000800 */
[----:B------:R-:W-:Y:S01]  /*7020*/  IMAD.MOV.U32 R2, RZ, RZ, R16 ;  /* 0x000000ffff027224 */ /* 0x000fe200078e0010 */
[----:B------:R-:W-:Y:S01]  /*7030*/  ISETP.NE.AND.EX P1, PT, RZ, UR9, PT, P1 ;  /* 0x00000009ff007c0c */ /* 0x000fe2000bf25310 */
[----:B------:R-:W1:Y:S01]  /*7040*/  S2UR UR12, SR_CTAID.Y ;  /* 0x00000000000c79c3 */ /* 0x000e620000002600 */
[----:B0-----:R-:W-:-:S05]  /*7050*/  I2FP.F32.U32 R3, UR7 ;  /* 0x0000000700037c45 */ /* 0x001fca0008201000 */
[----:B------:R-:W-:Y:S01]  /*7060*/  FMUL R10, R3, UR10 ;  /* 0x0000000a030a7c20 */ /* 0x000fe20008400000 */
[----:B------:R-:W-:-:S05]  /*7070*/  IMAD.MOV.U32 R3, RZ, RZ, R17 ;  /* 0x000000ffff037224 */ /* 0x000fca00078e0011 */
[----:B------:R-:W-:Y:S05]  /*7080*/  @!P1 BRA `(.L_x_172) ;  /* 0x0000000000289947 */ /* 0x000fea0003800000 */
[----:B------:R-:W-:Y:S02]  /*7090*/  ULDC UR10, c[0x0][0x634] ;  /* 0x00018d00000a7ab9 */ /* 0x000fe40000000800 */
[----:B------:R-:W-:-:S05]  /*70a0*/  IADD3 R7, P1, R16, UR10, RZ ;  /* 0x0000000a10077c10 */ /* 0x000fca000ff3e0ff */
[----:B------:R-:W-:-:S04]  /*70b0*/  IMAD.X R11, RZ, RZ, R17, P1 ;  /* 0x000000ffff0b7224 */ /* 0x000fc800008e0611 */
[----:B------:R-:W-:-:S04]  /*70c0*/  IMAD.WIDE.U32 R4, R11, UR8, RZ ;  /* 0x000000080b047c25 */ /* 0x000fc8000f8e00ff */
[----:B------:R-:W-:-:S04]  /*70d0*/  IMAD.WIDE.U32 R4, P1, R7, UR9, R4 ;  /* 0x0000000907047c25 */ /* 0x000fc8000f820004 */
[----:B------:R-:W-:-:S04]  /*70e0*/  IMAD.WIDE.U32 R6, R7, UR8, RZ ;  /* 0x0000000807067c25 */ /* 0x000fc8000f8e00ff */
[----:B------:R-:W-:Y:S01]  /*70f0*/  IMAD.X R3, RZ, RZ, RZ, P1 ;  /* 0x000000ffff037224 */ /* 0x000fe200008e06ff */
[----:B------:R-:W-:Y:S01]  /*7100*/  IADD3 RZ, P1, R7, R4, RZ ;  /* 0x0000000407ff7210 */ /* 0x000fe20007f3e0ff */
[----:B------:R-:W-:-:S04]  /*7110*/  IMAD.MOV.U32 R2, RZ, RZ, R5 ;  /* 0x000000ffff027224 */ /* 0x000fc800078e0005 */
[----:B------:R-:W-:-:S08]  /*7120*/  IMAD.WIDE.U32.X R2, R11, UR9, R2, P1 ;  /* 0x000000090b027c25 */ /* 0x000fd000088e0402 */
.L_x_172:
[--C-:B------:R-:W-:Y:S01]  /*7130*/  SHF.R.U64 R19, R2, UR11, R3.reuse ;  /* 0x0000000b02137c19 */ /* 0x100fe20008001203 */
[----:B------:R-:W0:Y:S01]  /*7140*/  F2I.U32.TRUNC.NTZ R10, R10 ;  /* 0x0000000a000a7305 */ /* 0x000e22000020f000 */
[----:B------:R-:W-:Y:S01]  /*7150*/  SHF.R.U32.HI R2, RZ, UR11, R3 ;  /* 0x0000000bff027c19 */ /* 0x000fe20008011603 */
[----:B------:R-:W-:Y:S01]  /*7160*/  ULDC.64 UR8, c[0x0][0x620] ;  /* 0x0001880000087ab9 */ /* 0x000fe20000000a00 */
[----:B------:R-:W-:Y:S01]  /*7170*/  IADD3 R5, P1, RZ, -R19, RZ ;  /* 0x80000013ff057210 */ /* 0x000fe20007f3e0ff */
[----:B------:R-:W-:Y:S01]  /*7180*/  ULDC.64 UR14, c[0x0][0x640] ;  /* 0x00019000000e7ab9 */ /* 0x000fe20000000a00 */
[----:B-1----:R-:W-:Y:S01]  /*7190*/  I2FP.F32.U32 R4, UR12 ;  /* 0x0000000c00047c45 */ /* 0x002fe20008201000 */
[----:B------:R-:W1:Y:S01]  /*71a0*/  LDC R15, c[0x0][0x610] ;  /* 0x00018400ff0f7b82 */ /* 0x000e620000000800 */
[----:B------:R-:W-:Y:S01]  /*71b0*/  ULDC UR11, c[0x0][0x658] ;  /* 0x00019600000b7ab9 */ /* 0x000fe20000000800 */
[----:B------:R-:W-:Y:S01]  /*71c0*/  IMAD.X R2, RZ, RZ, ~R2, P1 ;  /* 0x000000ffff027224 */ /* 0x000fe200008e0e02 */
[----:B------:R-:W-:Y:S01]  /*71d0*/  ISETP.NE.U32.AND P1, PT, RZ, UR14, PT ;  /* 0x0000000eff007c0c */ /* 0x000fe2000bf25070 */
[----:B------:R-:W-:Y:S01]  /*71e0*/  FMUL R6, R4, UR13 ;  /* 0x0000000d04067c20 */ /* 0x000fe20008400000 */
[----:B------:R-:W-:Y:S01]  /*71f0*/  ULDC UR13, c[0x0][0x648] ;  /* 0x00019200000d7ab9 */ /* 0x000fe20000000800 */
[----:B------:R-:W-:Y:S01]  /*7200*/  IMAD R4, R2, UR8, RZ ;  /* 0x0000000802047c24 */ /* 0x000fe2000f8e02ff */
[----:B------:R-:W-:Y:S01]  /*7210*/  ISETP.NE.AND.EX P1, PT, RZ, UR15, PT, P1 ;  /* 0x0000000fff007c0c */ /* 0x000fe2000bf25310 */
[C---:B------:R-:W-:Y:S01]  /*7220*/  IMAD.WIDE.U32 R2, R5.reuse, UR8, R16 ;  /* 0x0000000805027c25 */ /* 0x040fe2000f8e0010 */
[----:B0-----:R-:W-:Y:S01]  /*7230*/  R2UR UR8, R10 ;  /* 0x000000000a0872ca */ /* 0x001fe200000e0000 */
[----:B------:R-:W0:Y:S02]  /*7240*/  F2I.U32.TRUNC.NTZ R6, R6 ;  /* 0x0000000600067305 */ /* 0x000e24000020f000 */
[----:B------:R-:W-:Y:S01]  /*7250*/  IMAD R5, R5, UR9, R4 ;  /* 0x0000000905057c24 */ /* 0x000fe2000f8e0204 */
[----:B------:R-:W-:-:S03]  /*7260*/  ULDC UR9, c[0x0][0x618] ;  /* 0x0001860000097ab9 */ /* 0x000fc60000000800 */
[----:B------:R-:W-:-:S05]  /*7270*/  IMAD.IADD R3, R3, 0x1, R5 ;  /* 0x0000000103037824 */ /* 0x000fca00078e0205 */
[--C-:B------:R-:W-:Y:S02]  /*7280*/  SHF.R.U64 R10, R2, UR9, R3.reuse ;  /* 0x00000009020a7c19 */ /* 0x100fe40008001203 */
[----:B------:R-:W-:Y:S01]  /*7290*/  SHF.R.U32.HI R3, RZ, UR9, R3 ;  /* 0x00000009ff037c19 */ /* 0x000fe20008011603 */
[----:B------:R-:W-:Y:S01]  /*72a0*/  ULDC UR9, c[0x0][0x608] ;  /* 0x0001820000097ab9 */ /* 0x000fe20000000800 */
[----:B0-----:R-:W-:Y:S02]  /*72b0*/  R2UR UR10, R6 ;  /* 0x00000000060a72ca */ /* 0x001fe400000e0000 */
[--C-:B------:R-:W-:Y:S02]  /*72c0*/  SHF.R.U64 R12, R10, UR9, R3.reuse ;  /* 0x000000090a0c7c19 */ /* 0x100fe40008001203 */
[----:B------:R-:W-:Y:S01]  /*72d0*/  SHF.R.U32.HI R3, RZ, UR9, R3 ;  /* 0x00000009ff037c19 */ /* 0x000fe20008011603 */
[----:B------:R-:W-:-:S03]  /*72e0*/  UIADD3 UR9, -UR8, URZ, URZ ;  /* 0x0000003f08097290 */ /* 0x000fc6000fffe13f */
[--C-:B------:R-:W-:Y:S01]  /*72f0*/  SHF.R.U64 R13, R12, UR11, R3.reuse ;  /* 0x0000000b0c0d7c19 */ /* 0x100fe20008001203 */
[----:B------:R-:W-:Y:S01]  /*7300*/  ULDC UR8, c[0x0][0x144] ;  /* 0x0000510000087ab9 */ /* 0x000fe20000000800 */
[----:B------:R-:W-:-:S03]  /*7310*/  SHF.R.U32.HI R3, RZ, UR11, R3 ;  /* 0x0000000bff037c19 */ /* 0x000fc60008011603 */
[----:B------:R-:W-:Y:S01]  /*7320*/  IMAD.MOV.U32 R2, RZ, RZ, R13 ;  /* 0x000000ffff027224 */ /* 0x000fe200078e000d */
[----:B------:R-:W-:Y:S06]  /*7330*/  @!P1 BRA `(.L_x_173) ;  /* 0x0000000000289947 */ /* 0x000fec0003800000 */
        /* <DEDUP_REMOVED lines=10> */
.L_x_173:
[----:B------:R-:W-:Y:S01]  /*73e0*/  UISETP.NE.AND UP0, UPT, UR38, URZ, UPT ;  /* 0x0000003f2600728c */ /* 0x000fe2000bf05270 */
[----:B------:R-:W-:Y:S01]  /*73f0*/  SHF.R.U64 R3, R2, UR13, R3 ;  /* 0x0000000d02037c19 */ /* 0x000fe20008001203 */
[----:B------:R-:W-:Y:S01]  /*7400*/  UIADD3 UR10, -UR10, URZ, URZ ;  /* 0x0000003f0a0a7290 */ /* 0x000fe2000fffe13f */
[----:B------:R-:W-:Y:S01]  /*7410*/  LOP3.LUT R2, R12, UR6, RZ, 0xc0, !PT ;  /* 0x000000060c027c12 */ /* 0x000fe2000f8ec0ff */
[----:B------:R-:W-:Y:S01]  /*7420*/  UIMAD UR7, UR8, UR9, UR7 ;  /* 0x00000009080772a4 */ /* 0x000fe2000f8e0207 */
[----:B------:R-:W-:Y:S01]  /*7430*/  LOP3.LUT R5, R10, UR4, RZ, 0xc0, !PT ;  /* 0x000000040a057c12 */ /* 0x000fe2000f8ec0ff */
[----:B------:R-:W-:Y:S01]  /*7440*/  IMAD.MOV R4, RZ, RZ, -R3 ;  /* 0x000000ffff047224 */ /* 0x000fe200078e0a03 */
[----:B------:R-:W-:Y:S01]  /*7450*/  ULDC UR8, c[0x0][0x148] ;  /* 0x0000520000087ab9 */ /* 0x000fe20000000800 */
[----:B------:R-:W-:Y:S01]  /*7460*/  IMAD R18, R3, UR5, R2 ;  /* 0x0000000503127c24 */ /* 0x000fe2000f8e0202 */
[----:B------:R-:W-:Y:S01]  /*7470*/  PLOP3.LUT P1, PT, PT, PT, UP0, 0x80, 0x0 ;  /* 0x000000000000781c */ /* 0x000fe20003f2f008 */
[----:B------:R-:W-:Y:S01]  /*7480*/  IMAD.MOV.U32 R3, RZ, RZ, 0x1 ;  /* 0x00000001ff037424 */ /* 0x000fe200078e00ff */
[----:B------:R-:W-:-:S03]  /*7490*/  @UP0 UIMAD UR7, UR8, UR10, UR12 ;  /* 0x0000000a080702a4 */ /* 0x000fc6000f8e020c */
[----:B------:R-:W-:Y:S02]  /*74a0*/  ULDC UR8, c[0x0][0x638] ;  /* 0x00018e0000087ab9 */ /* 0x000fe40000000800 */
[----:B------:R-:W-:Y:S02]  /*74b0*/  IMAD R2, R4, UR8, R13 ;  /* 0x0000000804027c24 */ /* 0x000fe4000f8e020d */
[----:B-1----:R-:W-:Y:S01]  /*74c0*/  IMAD R18, R18, R15, UR7 ;  /* 0x0000000712127e24 */ /* 0x002fe2000f8e020f */
[----:B------:R-:W-:Y:S02]  /*74d0*/  ULDC UR7, c[0x0][0x600] ;  /* 0x0001800000077ab9 */ /* 0x000fe40000000800 */
[----:B------:R-:W-:-:S05]  /*74e0*/  IMAD R5, R2, UR7, R5 ;  /* 0x0000000702057c24 */ /* 0x000fca000f8e0205 */
[----:B------:R-:W-:Y:S02]  /*74f0*/  SEL R2, R5, R18, !P1 ;  /* 0x0000001205027207 */ /* 0x000fe40004800000 */
[----:B------:R-:W-:-:S07]  /*7500*/  SEL R18, R18, R5, !P1 ;  /* 0x0000000512127207 */ /* 0x000fce0004800000 */
.L_x_171:
[----:B------:R-:W-:Y:S05]  /*7510*/  BSYNC B1 ;  /* 0x0000000000017941 */ /* 0x000fea0003800000 */
.L_x_170:
[----:B------:R-:W-:-:S13]  /*7520*/  LOP3.LUT P1, RZ, R3, 0xff, RZ, 0xc0, !PT ;  /* 0x000000ff03ff7812 */ /* 0x000fda000782c0ff */
[----:B------:R-:W-:Y:S05]  /*7530*/  @P1 BRA `(.L_x_174) ;  /* 0xfffffff400381947 */ /* 0x000fea000383ffff */
[----:B------:R-:W-:Y:S05]  /*7540*/  BSYNC B0 ;  /* 0x0000000000007941 */ /* 0x000fea0003800000 */
.L_x_162:
[----:B------:R-:W-:-:S03]  /*7550*/  UMOV UR7, 0xffffffff ;  /* 0xffffffff00077882 */ /* 0x000fc60000000000 */
[----:B------:R-:W-:Y:S05]  /*7560*/  BRA.DIV UR7, `(.L_x_175) ;  /* 0x0000000207fc7947 */ /* 0x000fea000b800000 */
[----:B------:R-:W-:-:S13]  /*7570*/  ELECT P6, URZ, PT ;  /* 0x00000000003f782f */ /* 0x000fda00038c0000 */
.L_x_189:
[----:B------:R-:W-:Y:S04]  /*7580*/  BSSY B0, `(.L_x_176) ;  /* 0x000001a000007945 */ /* 0x000fe80003800000 */
[----:B------:R-:W-:Y:S05]  /*7590*/  @!P6 BRA `(.L_x_177) ;  /* 0x000000000060e947 */ /* 0x000fea0003800000 */
[----:B------:R-:W-:-:S04]  /*75a0*/  ULOP3.LUT UR7, UR36, 0x2, URZ, 0xfc, !UPT ;  /* 0x0000000224077892 */ /* 0x000fc8000f8efc3f */
[----:B------:R-:W-:-:S06]  /*75b0*/  UISETP.NE.AND UP0, UPT, UR7, 0x3, UPT ;  /* 0x000000030700788c */ /* 0x000fcc000bf05270 */
[----:B------:R-:W-:-:S13]  /*75c0*/  PLOP3.LUT P0, PT, PT, PT, UP0, 0x80, 0x0 ;  /* 0x000000000000781c */ /* 0x000fda0003f0f008 */
[----:B------:R-:W-:Y:S05]  /*75d0*/  @!P0 BRA `(.L_x_178) ;  /* 0x0000000000048947 */ /* 0x000fea0003800000 */
[----:B------:R-:W-:Y:S01]  /*75e0*/  BPT.TRAP 0x1 ;  /* 0x000000040000795c */ /* 0x000fe20000300000 */
.L_x_178:
[----:B------:R-:W0:Y:S01]  /*75f0*/  S2R R3, SR_CgaCtaId ;  /* 0x0000000000037919 */ /* 0x000e220000008800 */
[----:B------:R-:W-:-:S04]  /*7600*/  MOV R2, 0x400 ;  /* 0x0000040000027802 */ /* 0x000fc80000000f00 */
[----:B0-----:R-:W-:Y:S02]  /*7610*/  LEA R3, R3, R2, 0x18 ;  /* 0x0000000203037211 */ /* 0x001fe400078ec0ff */
[----:B------:R-:W-:-:S03]  /*7620*/  SHF.L.U32 R2, R8, 0x1f, RZ ;  /* 0x0000001f08027819 */ /* 0x000fc600000006ff */
[----:B------:R-:W-:-:S04]  /*7630*/  VIADD R3, R3, 0x10 ;  /* 0x0000001003037836 */ /* 0x000fc80000000000 */
[C---:B------:R-:W-:Y:S02]  /*7640*/  IMAD R7, R0.reuse, 0x8, R3 ;  /* 0x0000000800077824 */ /* 0x040fe400078e0203 */
[----:B------:R-:W-:Y:S02]  /*7650*/  VIADD R0, R0, 0x1 ;  /* 0x0000000100007836 */ /* 0x000fe40000000000 */
[----:B------:R-:W0:Y:S03]  /*7660*/  SYNCS.PHASECHK.TRANS64.TRYWAIT P0, [R7+URZ], R2 ;  /* 0x00000002070075a7 */ /* 0x000e26000800017f */
[----:B------:R-:W-:-:S04]  /*7670*/  ISETP.NE.AND P1, PT, R0, 0x2, PT ;  /* 0x000000020000780c */ /* 0x000fc80003f25270 */
[----:B------:R-:W-:Y:S02]  /*7680*/  SEL R5, RZ, 0x1, P1 ;  /* 0x00000001ff057807 */ /* 0x000fe40000800000 */
[----:B------:R-:W-:Y:S02]  /*7690*/  SEL R0, R0, RZ, P1 ;  /* 0x000000ff00007207 */ /* 0x000fe40000800000 */
[----:B------:R-:W-:Y:S01]  /*76a0*/  LOP3.LUT R5, R8, R5, RZ, 0x3c, !PT ;  /* 0x0000000508057212 */ /* 0x000fe200078e3cff */
[----:B0-----:R-:W-:Y:S06]  /*76b0*/  @!P0 BRA `(.L_x_179) ;  /* 0x0000000000c88947 */ /* 0x001fec0003800000 */
.L_x_190:
[----:B------:R-:W-:Y:S01]  /*76c0*/  IMAD R3, R0, 0x8, R3 ;  /* 0x0000000800037824 */ /* 0x000fe200078e0203 */
[----:B------:R-:W-:-:S07]  /*76d0*/  SHF.L.U32 R0, R5, 0x1f, RZ ;  /* 0x0000001f05007819 */ /* 0x000fce00000006ff */
.L_x_180:
[----:B-1----:R1:W2:Y:S02]  /*76e0*/  SYNCS.PHASECHK.TRANS64.TRYWAIT P0, [R3+URZ], R0 ;  /* 0x00000000030075a7 */ /* 0x0022a4000800017f */
[----:B--2---:R-:W-:Y:S05]  /*76f0*/  @!P0 NANOSLEEP.SYNCS 0x989680 ;  /* 0x009896800000895d */ /* 0x004fea0003900000 */
[----:B------:R-:W2:Y:S02]  /*7700*/  @!P0 SYNCS.PHASECHK.TRANS64 P0, [R3+URZ], R0 ;  /* 0x00000000030085a7 */ /* 0x000ea4000800007f */
[----:B--2---:R-:W-:Y:S05]  /*7710*/  @!P0 BRA `(.L_x_180) ;  /* 0xfffffffc00f08947 */ /* 0x004fea000383ffff */
.L_x_177:
[----:B------:R-:W-:Y:S05]  /*7720*/  BSYNC B0 ;  /* 0x0000000000007941 */ /* 0x000fea0003800000 */
.L_x_176:
[----:B------:R-:W-:Y:S05]  /*7730*/  EXIT ;  /* 0x000000000000794d */ /* 0x000fea0003800000 */
.L_x_14:
[----:B0-----:R0:W1:Y:S02]  /*7740*/  SYNCS.PHASECHK.TRANS64.TRYWAIT P0, [R95+URZ+-0x8], R0 ;  /* 0xfffff8005f0075a7 */ /* 0x001064000800017f */
[----:B-1----:R-:W-:Y:S05]  /*7750*/  @!P0 NANOSLEEP.SYNCS 0x989680 ;  /* 0x009896800000895d */ /* 0x002fea0003900000 */
[----:B------:R-:W1:Y:S02]  /*7760*/  @!P0 SYNCS.PHASECHK.TRANS64 P0, [R95+URZ+-0x8], R0 ;  /* 0xfffff8005f0085a7 */ /* 0x000e64000800007f */
[----:B-1----:R-:W-:Y:S05]  /*7770*/  @!P0 BRA `(.L_x_14) ;  /* 0xfffffffc00f08947 */ /* 0x002fea000383ffff */
[----:B------:R-:W-:Y:S05]  /*7780*/  BRA `(.L_x_181) ;  /* 0xffffff9c00a47947 */ /* 0x000fea000383ffff */
.L_x_19:
[----:B-1----:R1:W2:Y:S02]  /*7790*/  SYNCS.PHASECHK.TRANS64.TRYWAIT P1, [R3+URZ], R0 ;  /* 0x00000000030075a7 */ /* 0x0022a4000802017f */
[----:B--2---:R-:W-:Y:S05]  /*77a0*/  @!P1 NANOSLEEP.SYNCS 0x989680 ;  /* 0x009896800000995d */ /* 0x004fea0003900000 */
[----:B------:R-:W2:Y:S02]  /*77b0*/  @!P1 SYNCS.PHASECHK.TRANS64 P1, [R3+URZ], R0 ;  /* 0x00000000030095a7 */ /* 0x000ea4000802007f */
[----:B--2---:R-:W-:Y:S05]  /*77c0*/  @!P1 BRA `(.L_x_19) ;  /* 0xfffffffc00f09947 */ /* 0x004fea000383ffff */
[----:B------:R-:W-:Y:S05]  /*77d0*/  BRA `(.L_x_18) ;  /* 0xffffffa0001c7947 */ /* 0x000fea000383ffff */
.L_x_24:
[----:B-1----:R-:W-:-:S04]  /*77e0*/  IMAD.U32 R4, RZ, RZ, UR4 ;  /* 0x00000004ff047e24 */ /* 0x002fc8000f8e00ff */
[----:B------:R1:W2:Y:S03]  /*77f0*/  SYNCS.PHASECHK.TRANS64.TRYWAIT P1, [R4+URZ], R3 ;  /* 0x00000003040075a7 */ /* 0x0002a6000802017f */
[----:B--2---:R-:W-:Y:S05]  /*7800*/  @!P1 NANOSLEEP.SYNCS 0x989680 ;  /* 0x009896800000995d */ /* 0x004fea0003900000 */
[----:B------:R-:W2:Y:S02]  /*7810*/  @!P1 SYNCS.PHASECHK.TRANS64 P1, [R4+URZ], R3 ;  /* 0x00000003040095a7 */ /* 0x000ea4000802007f */
[----:B--2---:R-:W-:Y:S05]  /*7820*/  @!P1 BRA `(.L_x_24) ;  /* 0xfffffffc00ec9947 */ /* 0x004fea000383ffff */
[----:B------:R-:W-:Y:S05]  /*7830*/  BRA `(.L_x_23) ;  /* 0xffffffa000ec7947 */ /* 0x000fea000383ffff */
.L_x_30:
[----:B0-----:R0:W1:Y:S02]  /*7840*/  SYNCS.PHASECHK.TRANS64.TRYWAIT P0, [R95+URZ+0x8], R0 ;  /* 0x000008005f0075a7 */ /* 0x001064000800017f */
[----:B-1----:R-:W-:Y:S05]  /*7850*/  @!P0 NANOSLEEP.SYNCS 0x989680 ;  /* 0x009896800000895d */ /* 0x002fea0003900000 */
[----:B------:R-:W1:Y:S02]  /*7860*/  @!P0 SYNCS.PHASECHK.TRANS64 P0, [R95+URZ+0x8], R0 ;  /* 0x000008005f0085a7 */ /* 0x000e64000800007f */
[----:B-1----:R-:W-:Y:S05]  /*7870*/  @!P0 BRA `(.L_x_30) ;  /* 0xfffffffc00f08947 */ /* 0x002fea000383ffff */
[----:B------:R-:W-:Y:S05]  /*7880*/  BRA `(.L_x_182) ;  /* 0xffffffa400f47947 */ /* 0x000fea000383ffff */
.L_x_163:
[----:B------:R-:W-:Y:S01]  /*7890*/  BSSY B1, `(.L_x_183) ;  /* 0x0000006000017945 */ /* 0x000fe20003800000 */
[----:B------:R-:W-:-:S07]  /*78a0*/  IMAD.MOV.U32 R15, RZ, RZ, -0x1 ;  /* 0xffffffffff0f7424 */ /* 0x000fce00078e00ff */
[----:B------:R-:W-:Y:S05]  /*78b0*/  WARPSYNC.COLLECTIVE R15, `(.L_x_184) ;  /* 0x000000000f0c7348 */ /* 0x000fea0003c00000 */
[----:B------:R-:W-:Y:S02]  /*78c0*/  ELECT P6, UR62, PT ;  /* 0x00000000003e782f */ /* 0x000fe400038c0000 */
[----:B------:R-:W-:Y:S01]  /*78d0*/  MOV R14, UR62 ;  /* 0x0000003e000e7c02 */ /* 0x000fe20008000f00 */
[----:B------:R-:W-:Y:S10]  /*78e0*/  ENDCOLLECTIVE ;  /* 0x000000000000791b */ /* 0x000ff40003800000 */
.L_x_184:
[----:B------:R-:W-:Y:S05]  /*78f0*/  BSYNC B1 ;  /* 0x0000000000017941 */ /* 0x000fea0003800000 */
.L_x_183:
[----:B------:R-:W-:Y:S05]  /*7900*/  BRA `(.L_x_185) ;  /* 0xfffffff000507947 */ /* 0x000fea000383ffff */
.L_x_166:
[----:B-1----:R1:W2:Y:S02]  /*7910*/  SYNCS.PHASECHK.TRANS64.TRYWAIT P1, [R7+URZ+0x10], R4 ;  /* 0x00001004070075a7 */ /* 0x0022a4000802017f */
[----:B--2---:R-:W-:Y:S05]  /*7920*/  @!P1 NANOSLEEP.SYNCS 0x989680 ;  /* 0x009896800000995d */ /* 0x004fea0003900000 */
[----:B------:R-:W2:Y:S02]  /*7930*/  @!P1 SYNCS.PHASECHK.TRANS64 P1, [R7+URZ+0x10], R4 ;  /* 0x00001004070095a7 */ /* 0x000ea4000802007f */
[----:B--2---:R-:W-:Y:S05]  /*7940*/  @!P1 BRA `(.L_x_166) ;  /* 0xfffffffc00f09947 */ /* 0x004fea000383ffff */
[----:B------:R-:W-:Y:S05]  /*7950*/  BRA `(.L_x_186) ;  /* 0xfffffff000847947 */ /* 0x000fea000383ffff */
.L_x_175:
[----:B------:R-:W-:Y:S01]  /*7960*/  BSSY B0, `(.L_x_187) ;  /* 0x0000006000007945 */ /* 0x000fe20003800000 */
[----:B------:R-:W-:-:S07]  /*7970*/  IMAD.MOV.U32 R15, RZ, RZ, -0x1 ;  /* 0xffffffffff0f7424 */ /* 0x000fce00078e00ff */
[----:B------:R-:W-:Y:S05]  /*7980*/  WARPSYNC.COLLECTIVE R15, `(.L_x_188) ;  /* 0x000000000f0c7348 */ /* 0x000fea0003c00000 */
[----:B------:R-:W-:Y:S02]  /*7990*/  ELECT P6, UR62, PT ;  /* 0x00000000003e782f */ /* 0x000fe400038c0000 */
[----:B------:R-:W-:Y:S01]  /*79a0*/  MOV R14, UR62 ;  /* 0x0000003e000e7c02 */ /* 0x000fe20008000f00 */
[----:B------:R-:W-:Y:S10]  /*79b0*/  ENDCOLLECTIVE ;  /* 0x000000000000791b */ /* 0x000ff40003800000 */
.L_x_188:
[----:B------:R-:W-:Y:S05]  /*79c0*/  BSYNC B0 ;  /* 0x0000000000007941 */ /* 0x000fea0003800000 */
.L_x_187:
[----:B------:R-:W-:Y:S05]  /*79d0*/  BRA `(.L_x_189) ;  /* 0xfffffff800e87947 */ /* 0x000fea000383ffff */
.L_x_179:
[----:B0-----:R0:W1:Y:S02]  /*79e0*/  SYNCS.PHASECHK.TRANS64.TRYWAIT P0, [R7+URZ], R2 ;  /* 0x00000002070075a7 */ /* 0x001064000800017f */
[----:B-1----:R-:W-:Y:S05]  /*79f0*/  @!P0 NANOSLEEP.SYNCS 0x989680 ;  /* 0x009896800000895d */ /* 0x002fea0003900000 */
[----:B------:R-:W1:Y:S02]  /*7a00*/  @!P0 SYNCS.PHASECHK.TRANS64 P0, [R7+URZ], R2 ;  /* 0x00000002070085a7 */ /* 0x000e64000800007f */
[----:B-1----:R-:W-:Y:S05]  /*7a10*/  @!P0 BRA `(.L_x_179) ;  /* 0xfffffffc00f08947 */ /* 0x002fea000383ffff */
[----:B------:R-:W-:Y:S05]  /*7a20*/  BRA `(.L_x_190) ;  /* 0xfffffffc00247947 */ /* 0x000fea000383ffff */
.L_x_191:
[----:B------:R-:W-:-:S00]  /*7a30*/  BRA `(.L_x_191) ;  /* 0xfffffffc00fc7947 */ /* 0x000fc0000383ffff */
[----:B------:R-:W-:-:S00]  /*7a40*/  NOP ;  /* 0x0000000000007918 */ /* 0x000fc00000000000 */
        /* <DEDUP_REMOVED lines=11> */
.L_x_192:


//--------------------- .nv.global.init           --------------------------
	.section	.nv.global.init,"aw",@progbits
.nv.global.init:
	.type		$str$22,@object
	.size		$str$22,($str$23 - $str$22)
$str$22:
        /*0000*/ 	.byte	0x6b, 0x5f, 0x74, 0x69, 0x6c, 0x65, 0x5f, 0x63, 0x6f, 0x75, 0x6e, 0x74, 0x20, 0x3e, 0x3d, 0x20
        /*0010*/ 	.byte	0x31, 0x00
	.type		$str$23,@object
	.size		$str$23,(__unnamed_1 - $str$23)
$str$23:
        /*0012*/ 	.byte	0x2f, 0x74, 0x6d, 0x70, 0x2f, 0x63, 0x75, 0x74, 0x6c, 0x61, 0x73, 0x73, 0x5f, 0x73, 0x77, 0x65
        /*0022*/ 	.byte	0x65, 0x70, 0x5f, 0x73, 0x72, 0x63, 0x2f, 0x69, 0x6e, 0x63, 0x6c, 0x75, 0x64, 0x65, 0x2f, 0x63
        /*0032*/ 	.byte	0x75, 0x74, 0x6c, 0x61, 0x73, 0x73, 0x2f, 0x67, 0x65, 0x6d, 0x6d, 0x2f, 0x63, 0x6f, 0x6c, 0x6c
        /*0042*/ 	.byte	0x65, 0x63, 0x74, 0x69, 0x76, 0x65, 0x2f, 0x73, 0x6d, 0x39, 0x30, 0x5f, 0x6d, 0x6d, 0x61, 0x5f
        /*0052*/ 	.byte	0x74, 0x6d, 0x61, 0x5f, 0x67, 0x6d, 0x6d, 0x61, 0x5f, 0x73, 0x73, 0x5f, 0x77, 0x61, 0x72, 0x70
        /*0062*/ 	.byte	0x73, 0x70, 0x65, 0x63, 0x69, 0x61, 0x6c, 0x69, 0x7a, 0x65, 0x64, 0x2e, 0x68, 0x70, 0x70, 0x00
	.type		__unnamed_1,@object
	.size		__unnamed_1,(.L_0 - __unnamed_1)
__unnamed_1:
        /*0072*/ 	.byte	0x76, 0x6f, 0x69, 0x64, 0x20, 0x63, 0x75, 0x74, 0x6c, 0x61, 0x73, 0x73, 0x3a, 0x3a, 0x67, 0x65
        /* <DEDUP_REMOVED lines=180> */
        /*0bc2*/ 	.byte	0x00
.L_0:


//--------------------- .nv.shared._ZN7cutlass13device_kernelINS_4gemm6kernel13GemmUniversalIN4cute5tupleIJiiiiEEENS1_10collective13CollectiveMmaINS1_34MainloopSm90TmaGmmaWarpSpecializedILi2ENS5_IJNS4_1CILi1EEESB_SB_EEENS1_32KernelTmaWarpSpecializedPingpongEEENS5_IJNSA_ILi64EEENSA_ILi128EEESF_EEENS_10bfloat16_tENS5_IJlSB_lEEESI_SJ_NS4_8TiledMMAINS4_8MMA_AtomIJNS4_4SM904GMMA28MMA_64x128x16_F32BF16BF16_SSILNSN_5MajorE0ELSP_0ELNSN_7ScaleInE1ELSQ_1EEEEEENS4_6LayoutISC_NS5_IJNSA_ILi0EEESU_SU_EEEEENS5_IJNS4_10UnderscoreESX_SX_EEEEENS4_13SM90_TMA_LOADENS4_14ComposedLayoutINS4_7SwizzleILi3ELi4ELi3EEENS4_18smem_ptr_flag_bitsILi16EEENST_INS5_IJNSA_ILi8EEESF_EEENS5_IJSF_SB_EEEEEEEvNS4_8identityES10_S1A_vS1B_EENS_8epilogue10collective6detail29Sm90TmaWarpSpecializedAdapterINS1E_15DefaultEpilogueISI_SJ_SJ_NS1D_6thread17LinearCombinationISI_Li1EffLNS1I_9ScaleType4KindE0ELNS_15FloatRoundStyleE2ESI_EENS1_15EpilogueDefaultEEEEEvvEEEEvNT_6ParamsE --------------------------
	.section	.nv.shared._ZN7cutlass13device_kernelINS_4gemm6kernel13GemmUniversalIN4cute5tupleIJiiiiEEENS1_10collective13CollectiveMmaINS1_34MainloopSm90TmaGmmaWarpSpecializedILi2ENS5_IJNS4_1CILi1EEESB_SB_EEENS1_32KernelTmaWarpSpecializedPingpongEEENS5_IJNSA_ILi64EEENSA_ILi128EEESF_EEENS_10bfloat16_tENS5_IJlSB_lEEESI_SJ_NS4_8TiledMMAINS4_8MMA_AtomIJNS4_4SM904GMMA28MMA_64x128x16_F32BF16BF16_SSILNSN_5MajorE0ELSP_0ELNSN_7ScaleInE1ELSQ_1EEEEEENS4_6LayoutISC_NS5_IJNSA_ILi0EEESU_SU_EEEEENS5_IJNS4_10UnderscoreESX_SX_EEEEENS4_13SM90_TMA_LOADENS4_14ComposedLayoutINS4_7SwizzleILi3ELi4ELi3EEENS4_18smem_ptr_flag_bitsILi16EEENST_INS5_IJNSA_ILi8EEESF_EEENS5_IJSF_SB_EEEEEEEvNS4_8identityES10_S1A_vS1B_EENS_8epilogue10collective6detail29Sm90TmaWarpSpecializedAdapterINS1E_15DefaultEpilogueISI_SJ_SJ_NS1D_6thread17LinearCombinationISI_Li1EffLNS1I_9ScaleType4KindE0ELNS_15FloatRoundStyleE2ESI_EENS1_15EpilogueDefaultEEEEEvvEEEEvNT_6ParamsE,"aw",@nobits
	.sectionflags	@""
	.align	16
	.zero		1024


//--------------------- .nv.shared.reserved.0     --------------------------
	.section	.nv.shared.reserved.0,"aw",@nobits
	.weak		__nv_reservedSMEM_offset_0_alias
	.size		__nv_reservedSMEM_offset_0_alias, 0, 0
	.other		__nv_reservedSMEM_offset_0_alias,@"STO_CUDA_RESERVED_SHARED STV_DEFAULT"
__nv_reservedSMEM_offset_0_alias:
	.zero		0


//--------------------- .nv.global                --------------------------
	.section	.nv.global,"aw",@nobits
.nv.global:
	.type		_ZN40_INTERNAL_40540d80_4_k_cu_1b43ce5a_260024cute1_E,@object
	.size		_ZN40_INTERNAL_40540d80_4_k_cu_1b43ce5a_260024cute1_E,(_ZN40_INTERNAL_40540d80_4_k_cu_1b43ce5a_260024cuda3std3__45__cpo6cbeginE - _ZN40_INTERNAL_40540d80_4_k_cu_1b43ce5a_260024cute1_E)
_ZN40_INTERNAL_40540d80_4_k_cu_1b43ce5a_260024cute1_E:
	.zero		1
	.type		_ZN40_INTERNAL_40540d80_4_k_cu_1b43ce5a_260024cuda3std3__45__cpo6cbeginE,@object
	.size		_ZN40_INTERNAL_40540d80_4_k_cu_1b43ce5a_260024cuda3std3__45__cpo6cbeginE,(_ZN40_INTERNAL_40540d80_4_k_cu_1b43ce5a_260024cuda3std3__48in_placeE - _ZN40_INTERNAL_40540d80_4_k_cu_1b43ce5a_260024cuda3std3__45__cpo6cbeginE)
_ZN40_INTERNAL_40540d80_4_k_cu_1b43ce5a_260024cuda3std3__45__cpo6cbeginE:
	.zero		1
	.type		_ZN40_INTERNAL_40540d80_4_k_cu_1b43ce5a_260024cuda3std3__48in_placeE,@object
	.size		_ZN40_INTERNAL_40540d80_4_k_cu_1b43ce5a_260024cuda3std3__48in_placeE,(_ZN40_INTERNAL_40540d80_4_k_cu_1b43ce5a_260024cuda3std6ranges3__45__cpo9iter_moveE - _ZN40_INTERNAL_40540d80_4_k_cu_1b43ce5a_260024cuda3std3__48in_placeE)
_ZN40_INTERNAL_40540d80_4_k_cu_1b43ce5a_260024cuda3std3__48in_placeE:
	.zero		1
	.type		_ZN40_INTERNAL_40540d80_4_k_cu_1b43ce5a_260024cuda3std6ranges3__45__cpo9iter_moveE,@object
	.size		_ZN40_INTERNAL_40540d80_4_k_cu_1b43ce5a_260024cuda3std6ranges3__45__cpo9iter_moveE,(_ZN40_INTERNAL_40540d80_4_k_cu_1b43ce5a_260024cuda3std3__45__cpo5beginE - _ZN40_INTERNAL_40540d80_4_k_cu_1b43ce5a_260024cuda3std6ranges3__45__cpo9iter_moveE)
_ZN40_INTERNAL_40540d80_4_k_cu_1b43ce5a_260024cuda3std6ranges3__45__cpo9iter_moveE:
	.zero		1
	.type		_ZN40_INTERNAL_40540d80_4_k_cu_1b43ce5a_260024cuda3std3__45__cpo5beginE,@object
	.size		_ZN40_INTERNAL_40540d80_4_k_cu_1b43ce5a_260024cuda3std3__45__cpo5beginE,(_ZN40_INTERNAL_40540d80_4_k_cu_1b43ce5a_260024cuda3std3__442_GLOBAL__N__40540d80_4_k_cu_1b43ce5a_260026ignoreE - _ZN40_INTERNAL_40540d80_4_k_cu_1b43ce5a_260024cuda3std3__45__cpo5beginE)
_ZN40_INTERNAL_40540d80_4_k_cu_1b43ce5a_260024cuda3std3__45__cpo5beginE:
	.zero		1
	.type		_ZN40_INTERNAL_40540d80_4_k_cu_1b43ce5a_260024cuda3std3__442_GLOBAL__N__40540d80_4_k_cu_1b43ce5a_260026ignoreE,@object
	.size		_ZN40_INTERNAL_40540d80_4_k_cu_1b43ce5a_260024cuda3std3__442_GLOBAL__N__40540d80_4_k_cu_1b43ce5a_260026ignoreE,(_ZN40_INTERNAL_40540d80_4_k_cu_1b43ce5a_260024cute7productE - _ZN40_INTERNAL_40540d80_4_k_cu_1b43ce5a_260024cuda3std3__442_GLOBAL__N__40540d80_4_k_cu_1b43ce5a_260026ignoreE)
_ZN40_INTERNAL_40540d80_4_k_cu_1b43ce5a_260024cuda3std3__442_GLOBAL__N__40540d80_4_k_cu_1b43ce5a_260026ignoreE:
	.zero		1
	.type		_ZN40_INTERNAL_40540d80_4_k_cu_1b43ce5a_260024cute7productE,@object
	.size		_ZN40_INTERNAL_40540d80_4_k_cu_1b43ce5a_260024cute7productE,(_ZN40_INTERNAL_40540d80_4_k_cu_1b43ce5a_260024cuda3std3__45__cpo3endE - _ZN40_INTERNAL_40540d80_4_k_cu_1b43ce5a_260024cute7productE)
_ZN40_INTERNAL_40540d80_4_k_cu_1b43ce5a_260024cute7productE:
	.zero		1
	.type		_ZN40_INTERNAL_40540d80_4_k_cu_1b43ce5a_260024cuda3std3__45__cpo3endE,@object
	.size		_ZN40_INTERNAL_40540d80_4_k_cu_1b43ce5a_260024cuda3std3__45__cpo3endE,(_ZN40_INTERNAL_40540d80_4_k_cu_1b43ce5a_260024cuda3std3__419piecewise_constructE - _ZN40_INTERNAL_40540d80_4_k_cu_1b43ce5a_260024cuda3std3__45__cpo3endE)
_ZN40_INTERNAL_40540d80_4_k_cu_1b43ce5a_260024cuda3std3__45__cpo3endE:
	.zero		1
	.type		_ZN40_INTERNAL_40540d80_4_k_cu_1b43ce5a_260024cuda3std3__419piecewise_constructE,@object
	.size		_ZN40_INTERNAL_40540d80_4_k_cu_1b43ce5a_260024cuda3std3__419piecewise_constructE,(_ZN40_INTERNAL_40540d80_4_k_cu_1b43ce5a_260024cuda3std3__45__cpo4cendE - _ZN40_INTERNAL_40540d80_4_k_cu_1b43ce5a_260024cuda3std3__419piecewise_constructE)
_ZN40_INTERNAL_40540d80_4_k_cu_1b43ce5a_260024cuda3std3__419piecewise_constructE:
	.zero		1
	.type		_ZN40_INTERNAL_40540d80_4_k_cu_1b43ce5a_260024cuda3std3__45__cpo4cendE,@object
	.size		_ZN40_INTERNAL_40540d80_4_k_cu_1b43ce5a_260024cuda3std3__45__cpo4cendE,(_ZN40_INTERNAL_40540d80_4_k_cu_1b43ce5a_260024cuda3std6ranges3__45__cpo4swapE - _ZN40_INTERNAL_40540d80_4_k_cu_1b43ce5a_260024cuda3std3__45__cpo4cendE)
_ZN40_INTERNAL_40540d80_4_k_cu_1b43ce5a_260024cuda3std3__45__cpo4cendE:
	.zero		1
	.type		_ZN40_INTERNAL_40540d80_4_k_cu_1b43ce5a_260024cuda3std6ranges3__45__cpo4swapE,@object
	.size		_ZN40_INTERNAL_40540d80_4_k_cu_1b43ce5a_260024cuda3std6ranges3__45__cpo4swapE,(.L_8 - _ZN40_INTERNAL_40540d80_4_k_cu_1b43ce5a_260024cuda3std6ranges3__45__cpo4swapE)
_ZN40_INTERNAL_40540d80_4_k_cu_1b43ce5a_260024cuda3std6ranges3__45__cpo4swapE:
	.zero		1
.L_8:


//--------------------- .nv.constant0._ZN7cutlass13device_kernelINS_4gemm6kernel13GemmUniversalIN4cute5tupleIJiiiiEEENS1_10collective13CollectiveMmaINS1_34MainloopSm90TmaGmmaWarpSpecializedILi2ENS5_IJNS4_1CILi1EEESB_SB_EEENS1_32KernelTmaWarpSpecializedPingpongEEENS5_IJNSA_ILi64EEENSA_ILi128EEESF_EEENS_10bfloat16_tENS5_IJlSB_lEEESI_SJ_NS4_8TiledMMAINS4_8MMA_AtomIJNS4_4SM904GMMA28MMA_64x128x16_F32BF16BF16_SSILNSN_5MajorE0ELSP_0ELNSN_7ScaleInE1ELSQ_1EEEEEENS4_6LayoutISC_NS5_IJNSA_ILi0EEESU_SU_EEEEENS5_IJNS4_10UnderscoreESX_SX_EEEEENS4_13SM90_TMA_LOADENS4_14ComposedLayoutINS4_7SwizzleILi3ELi4ELi3EEENS4_18smem_ptr_flag_bitsILi16EEENST_INS5_IJNSA_ILi8EEESF_EEENS5_IJSF_SB_EEEEEEEvNS4_8identityES10_S1A_vS1B_EENS_8epilogue10collective6detail29Sm90TmaWarpSpecializedAdapterINS1E_15DefaultEpilogueISI_SJ_SJ_NS1D_6thread17LinearCombinationISI_Li1EffLNS1I_9ScaleType4KindE0ELNS_15FloatRoundStyleE2ESI_EENS1_15EpilogueDefaultEEEEEvvEEEEvNT_6ParamsE --------------------------
	.section	.nv.constant0._ZN7cutlass13device_kernelINS_4gemm6kernel13GemmUniversalIN4cute5tupleIJiiiiEEENS1_10collective13CollectiveMmaINS1_34MainloopSm90TmaGmmaWarpSpecializedILi2ENS5_IJNS4_1CILi1EEESB_SB_EEENS1_32KernelTmaWarpSpecializedPingpongEEENS5_IJNSA_ILi64EEENSA_ILi128EEESF_EEENS_10bfloat16_tENS5_IJlSB_lEEESI_SJ_NS4_8TiledMMAINS4_8MMA_AtomIJNS4_4SM904GMMA28MMA_64x128x16_F32BF16BF16_SSILNSN_5MajorE0ELSP_0ELNSN_7ScaleInE1ELSQ_1EEEEEENS4_6LayoutISC_NS5_IJNSA_ILi0EEESU_SU_EEEEENS5_IJNS4_10UnderscoreESX_SX_EEEEENS4_13SM90_TMA_LOADENS4_14ComposedLayoutINS4_7SwizzleILi3ELi4ELi3EEENS4_18smem_ptr_flag_bitsILi16EEENST_INS5_IJNSA_ILi8EEESF_EEENS5_IJSF_SB_EEEEEEEvNS4_8identityES10_S1A_vS1B_EENS_8epilogue10collective6detail29Sm90TmaWarpSpecializedAdapterINS1E_15DefaultEpilogueISI_SJ_SJ_NS1D_6thread17LinearCombinationISI_Li1EffLNS1I_9ScaleType4KindE0ELNS_15FloatRoundStyleE2ESI_EENS1_15EpilogueDefaultEEEEEvvEEEEvNT_6ParamsE,"a",@progbits
	.sectionflags	@""
	.align	4
.nv.constant0._ZN7cutlass13device_kernelINS_4gemm6kernel13GemmUniversalIN4cute5tupleIJiiiiEEENS1_10collective13CollectiveMmaINS1_34MainloopSm90TmaGmmaWarpSpecializedILi2ENS5_IJNS4_1CILi1EEESB_SB_EEENS1_32KernelTmaWarpSpecializedPingpongEEENS5_IJNSA_ILi64EEENSA_ILi128EEESF_EEENS_10bfloat16_tENS5_IJlSB_lEEESI_SJ_NS4_8TiledMMAINS4_8MMA_AtomIJNS4_4SM904GMMA28MMA_64x128x16_F32BF16BF16_SSILNSN_5MajorE0ELSP_0ELNSN_7ScaleInE1ELSQ_1EEEEEENS4_6LayoutISC_NS5_IJNSA_ILi0EEESU_SU_EEEEENS5_IJNS4_10UnderscoreESX_SX_EEEEENS4_13SM90_TMA_LOADENS4_14ComposedLayoutINS4_7SwizzleILi3ELi4ELi3EEENS4_18smem_ptr_flag_bitsILi16EEENST_INS5_IJNSA_ILi8EEESF_EEENS5_IJSF_SB_EEEEEEEvNS4_8identityES10_S1A_vS1B_EENS_8epilogue10collective6detail29Sm90TmaWarpSpecializedAdapterINS1E_15DefaultEpilogueISI_SJ_SJ_NS1D_6thread17LinearCombinationISI_Li1EffLNS1I_9ScaleType4KindE0ELNS_15FloatRoundStyleE2ESI_EENS1_15EpilogueDefaultEEEEEvvEEEEvNT_6ParamsE:
	.zero		1664


//--------------------- SYMBOLS --------------------------

	.type		.nv.reservedSmem.offset0,@object
	.size		.nv.reservedSmem.offset0,0x4
	.type		__assertfail,@function
